def gluon_wgmma(
    a_ptr,
    b_ptr,
    c_ptr,
    M,
    N,
    K,
    stride_am,
    stride_bk,
    stride_cm,
    BLOCK_M: gl.constexpr,
    BLOCK_N: gl.constexpr,
    BLOCK_K: gl.constexpr,
    DTYPE: gl.constexpr,
    A_LAYOUT: gl.constexpr,
    B_LAYOUT: gl.constexpr,
    C_LAYOUT: gl.constexpr,
    B_SHAPE: gl.constexpr,
    TRANS_B: gl.constexpr,
    NUM_BUFFERS: gl.constexpr,
    NUM_WARPS: gl.constexpr,
):
    a_desc = tma.make_tensor_descriptor(
        a_ptr, [M, K], [stride_am, 1], [BLOCK_M, BLOCK_K], A_LAYOUT
    )
    b_desc = tma.make_tensor_descriptor(
        b_ptr,
        [N, K] if TRANS_B else [K, N],
        [stride_bk, 1],
        B_SHAPE,
        B_LAYOUT,
    )
    c_desc = tma.make_tensor_descriptor(
        c_ptr, [M, N], [stride_cm, 1], [BLOCK_M, BLOCK_N], C_LAYOUT
    )

    a_bufs = gl.allocate_shared_memory(
        DTYPE, [NUM_BUFFERS, BLOCK_M, BLOCK_K], A_LAYOUT
    )
    b_bufs = gl.allocate_shared_memory(DTYPE, [NUM_BUFFERS] + B_SHAPE, B_LAYOUT)

    pid_m = gl.program_id(0)
    pid_n = gl.program_id(1)
    off_m = pid_m * BLOCK_M
    off_n = pid_n * BLOCK_N

    mma_layout: gl.constexpr = pick_wgmma_layout(DTYPE, BLOCK_M, BLOCK_N, NUM_WARPS)
    acc = warpgroup_mma_init(
        gl.zeros((BLOCK_M, BLOCK_N), dtype=gl.float32, layout=mma_layout)
    )

    bars = gl.allocate_shared_memory(
        gl.int64, [NUM_BUFFERS, 1], mbarrier.MBarrierLayout()
    )
    for i in gl.static_range(NUM_BUFFERS):
        mbarrier.init(bars.index(i), count=1)
    idx = 0
    phase = 0

    for k in range(0, K, BLOCK_K):
        a = a_bufs.index(idx)
        b = b_bufs.index(idx)
        bar = bars.index(idx)
        mbarrier.expect(bar, a_desc.block_type.nbytes + b_desc.block_type.nbytes)
        tma.async_copy_global_to_shared(a_desc, [off_m, k], bar, a)
        tma.async_copy_global_to_shared(
            b_desc, [off_n, k] if TRANS_B else [k, off_n], bar, b
        )
        mbarrier.wait(bar, phase=phase)

        if TRANS_B:
            b = b.permute((1, 0))
        acc = warpgroup_mma_wait(num_outstanding=0, deps=(acc,))
        acc = warpgroup_mma(a, b, acc, is_async=True)

        idx += 1
        if idx == NUM_BUFFERS:
            idx = 0
            phase ^= 1

    acc = warpgroup_mma_wait(num_outstanding=0, deps=(acc,))
    for i in gl.static_range(NUM_BUFFERS):
        mbarrier.invalidate(bars.index(i))

    c_smem = gl.allocate_shared_memory(DTYPE, [BLOCK_M, BLOCK_N], C_LAYOUT)
    c_smem.store(acc.to(DTYPE))
    fence_async_shared()
    tma.async_copy_shared_to_global(c_desc, [off_m, off_n], c_smem)
    tma.store_wait(pendings=0)

# config = {"BLOCK_K": 64, "BLOCK_M": 128, "BLOCK_N": 64, "arch": "sm_90", "dtype": "fp8e4m3", "num_buffers": 1, "num_warps": 4, "trans_b": 1}
# arch = sm_90


// ===== COMPILED SASS (sm_90a) =====

	.target	sm_90a

	.elftype	@"ET_EXEC"


//--------------------- .note.nv.tkinfo           --------------------------
	.section	.note.nv.tkinfo,"",@"SHT_NOTE"
	.sectionflags	@"SHF_NOTE_NV_TKINFO"
	.tkinfo
        /*0018*/ 	.word	0x00000002
        /*0030*/ 	.string	""
        /*0030*/ 	.string	"ptxas"
        /*0030*/ 	.string	"Cuda compilation tools, release 13.0, V13.0.88"
        /*0030*/ 	.string	"Build cuda_13.0.r13.0/compiler.36424714_0"
        /*0030*/ 	.string	"-v  -suppress-debug-info  -lineinfo  -arch sm_90a "



//--------------------- .note.nv.cuinfo           --------------------------
	.section	.note.nv.cuinfo,"",@"SHT_NOTE"
	.sectionflags	@"SHF_NOTE_NV_CUINFO"
        /*0018*/ 	.short	0x0002
        /*001a*/ 	.short	0x005a
        /*001c*/ 	.short	0x0082
	.zero		2


//--------------------- .nv.info                  --------------------------
	.section	.nv.info,"",@"SHT_CUDA_INFO"
	.align	4


	//----- nvinfo : EIATTR_REGCOUNT
	.align		4
        /*0000*/ 	.byte	0x04, 0x2f
        /*0002*/ 	.short	(.L_1 - .L_0)
	.align		4
.L_0:
        /*0004*/ 	.word	index@(gluon_wgmma)
        /*0008*/ 	.word	0x0000005a


	//----- nvinfo : EIATTR_FRAME_SIZE
	.align		4
.L_1:
        /*000c*/ 	.byte	0x04, 0x11
        /*000e*/ 	.short	(.L_3 - .L_2)
	.align		4
.L_2:
        /*0010*/ 	.word	index@(gluon_wgmma)
        /*0014*/ 	.word	0x00000000


	//----- nvinfo : EIATTR_MIN_STACK_SIZE
	.align		4
.L_3:
        /*0018*/ 	.byte	0x04, 0x12
        /*001a*/ 	.short	(.L_5 - .L_4)
	.align		4
.L_4:
        /*001c*/ 	.word	index@(gluon_wgmma)
        /*0020*/ 	.word	0x00000000
.L_5:


//--------------------- .nv.compat                --------------------------
	.section	.nv.compat,"",@"SHT_CUDA_COMPAT_INFO"
	.align	4
        /*0000*/ 	.byte	0x02, 0x09, 0x01, 0x00, 0x02, 0x02, 0x04, 0x00, 0x02, 0x05, 0x05, 0x00, 0x03, 0x07, 0x01, 0x01
        /*0010*/ 	.byte	0x02, 0x03, 0x03, 0x00, 0x02, 0x06, 0x01, 0x00, 0x04, 0x0b, 0x08, 0x00, 0x00, 0x00, 0x00, 0x00
        /*0020*/ 	.byte	0x00, 0x00, 0x00, 0x00


//--------------------- .nv.info.gluon_wgmma      --------------------------
	.section	.nv.info.gluon_wgmma,"",@"SHT_CUDA_INFO"
	.sectionflags	@""
	.align	4


	//----- nvinfo : EIATTR_CUDA_API_VERSION
	.align		4
        /*0000*/ 	.byte	0x04, 0x37
        /*0002*/ 	.short	(.L_7 - .L_6)
.L_6:
        /*0004*/ 	.word	0x00000082


	//----- nvinfo : EIATTR_KPARAM_INFO
	.align		4
.L_7:
        /*0008*/ 	.byte	0x04, 0x17
        /*000a*/ 	.short	(.L_9 - .L_8)
.L_8:
        /*000c*/ 	.word	0x00000000
        /*0010*/ 	.short	0x000a
        /*0012*/ 	.short	0x0048
        /*0014*/ 	.byte	0x00, 0xf4, 0x21, 0x00


	//----- nvinfo : EIATTR_KPARAM_INFO
	.align		4
.L_9:
        /*0018*/ 	.byte	0x04, 0x17
        /*001a*/ 	.short	(.L_11 - .L_10)
.L_10:
        /*001c*/ 	.word	0x00000000
        /*0020*/ 	.short	0x0009
        /*0022*/ 	.short	0x0040
        /*0024*/ 	.byte	0x00, 0xf4, 0x21, 0x00


	//----- nvinfo : EIATTR_KPARAM_INFO
	.align		4
.L_11:
        /*0028*/ 	.byte	0x04, 0x17
        /*002a*/ 	.short	(.L_13 - .L_12)
.L_12:
        /*002c*/ 	.word	0x00000000
        /*0030*/ 	.short	0x0008
        /*0032*/ 	.short	0x0038
        /*0034*/ 	.byte	0x00, 0xf0, 0x21, 0x00


	//----- nvinfo : EIATTR_KPARAM_INFO
	.align		4
.L_13:
        /*0038*/ 	.byte	0x04, 0x17
        /*003a*/ 	.short	(.L_15 - .L_14)
.L_14:
        /*003c*/ 	.word	0x00000000
        /*0040*/ 	.short	0x0007
        /*0042*/ 	.short	0x0030
        /*0044*/ 	.byte	0x00, 0xf0, 0x21, 0x00


	//----- nvinfo : EIATTR_KPARAM_INFO
	.align		4
.L_15:
        /*0048*/ 	.byte	0x04, 0x17
        /*004a*/ 	.short	(.L_17 - .L_16)
.L_16:
        /*004c*/ 	.word	0x00000000
        /*0050*/ 	.short	0x0006
        /*0052*/ 	.short	0x0028
        /*0054*/ 	.byte	0x00, 0xf0, 0x21, 0x00


	//----- nvinfo : EIATTR_KPARAM_INFO
	.align		4
.L_17:
        /*0058*/ 	.byte	0x04, 0x17
        /*005a*/ 	.short	(.L_19 - .L_18)
.L_18:
        /*005c*/ 	.word	0x00000000
        /*0060*/ 	.short	0x0005
        /*0062*/ 	.short	0x0020
        /*0064*/ 	.byte	0x00, 0xf0, 0x11, 0x00


	//----- nvinfo : EIATTR_KPARAM_INFO
	.align		4
.L_19:
        /*0068*/ 	.byte	0x04, 0x17
        /*006a*/ 	.short	(.L_21 - .L_20)
.L_20:
        /*006c*/ 	.word	0x00000000
        /*0070*/ 	.short	0x0004
        /*0072*/ 	.short	0x001c
        /*0074*/ 	.byte	0x00, 0xf0, 0x11, 0x00


	//----- nvinfo : EIATTR_KPARAM_INFO
	.align		4
.L_21:
        /*0078*/ 	.byte	0x04, 0x17
        /*007a*/ 	.short	(.L_23 - .L_22)
.L_22:
        /*007c*/ 	.word	0x00000000
        /*0080*/ 	.short	0x0003
        /*0082*/ 	.short	0x0018
        /*0084*/ 	.byte	0x00, 0xf0, 0x11, 0x00


	//----- nvinfo : EIATTR_KPARAM_INFO
	.align		4
.L_23:
        /*0088*/ 	.byte	0x04, 0x17
        /*008a*/ 	.short	(.L_25 - .L_24)
.L_24:
        /*008c*/ 	.word	0x00000000
        /*0090*/ 	.short	0x0002
        /*0092*/ 	.short	0x0010
        /*0094*/ 	.byte	0x00, 0xf4, 0x21, 0x00


	//----- nvinfo : EIATTR_KPARAM_INFO
	.align		4
.L_25:
        /*0098*/ 	.byte	0x04, 0x17
        /*009a*/ 	.short	(.L_27 - .L_26)
.L_26:
        /*009c*/ 	.word	0x00000000
        /*00a0*/ 	.short	0x0001
        /*00a2*/ 	.short	0x0008
        /*00a4*/ 	.byte	0x00, 0xf4, 0x21, 0x00


	//----- nvinfo : EIATTR_KPARAM_INFO
	.align		4
.L_27:
        /*00a8*/ 	.byte	0x04, 0x17
        /*00aa*/ 	.short	(.L_29 - .L_28)
.L_28:
        /*00ac*/ 	.word	0x00000000
        /*00b0*/ 	.short	0x0000
        /*00b2*/ 	.short	0x0000
        /*00b4*/ 	.byte	0x00, 0xf4, 0x21, 0x00


	//----- nvinfo : EIATTR_SPARSE_MMA_MASK
	.align		4
.L_29:
        /*00b8*/ 	.byte	0x03, 0x50
        /*00ba*/ 	.short	0x0000


	//----- nvinfo : EIATTR_MAXREG_COUNT
	.align		4
        /*00bc*/ 	.byte	0x03, 0x1b
        /*00be*/ 	.short	0x00ff


	//----- nvinfo : EIATTR_NUM_BARRIERS
	.align		4
        /*00c0*/ 	.byte	0x02, 0x4c
        /*00c2*/ 	.byte	0x01
	.zero		1


	//----- nvinfo : EIATTR_MERCURY_ISA_VERSION
	.align		4
        /*00c4*/ 	.byte	0x03, 0x5f
        /*00c6*/ 	.short	0x0101


	//----- nvinfo : EIATTR_INT_WARP_WIDE_INSTR_OFFSETS
	.align		4
        /*00c8*/ 	.byte	0x04, 0x31
        /*00ca*/ 	.short	(.L_31 - .L_30)


	//   ....[0]....
.L_30:
        /*00cc*/ 	.word	0x00001370


	//   ....[1]....
        /*00d0*/ 	.word	0x00001400


	//   ....[2]....
        /*00d4*/ 	.word	0x00001820


	//   ....[3]....
        /*00d8*/ 	.word	0x00001830


	//   ....[4]....
        /*00dc*/ 	.word	0x00001840


	//   ....[5]....
        /*00e0*/ 	.word	0x00001850


	//   ....[6]....
        /*00e4*/ 	.word	0x00001ea0


	//   ....[7]....
        /*00e8*/ 	.word	0x00001eb0


	//----- nvinfo : EIATTR_COOP_GROUP_MASK_REGIDS
	.align		4
.L_31:
        /*00ec*/ 	.byte	0x04, 0x29
        /*00ee*/ 	.short	(.L_33 - .L_32)


	//   ....[0]....
.L_32:
        /*00f0*/ 	.word	0xffffffff


	//   ....[1]....
        /*00f4*/ 	.word	0xffffffff


	//   ....[2]....
        /*00f8*/ 	.word	0xffffffff


	//----- nvinfo : EIATTR_COOP_GROUP_INSTR_OFFSETS
	.align		4
.L_33:
        /*00fc*/ 	.byte	0x04, 0x28
        /*00fe*/ 	.short	(.L_35 - .L_34)


	//   ....[0]....
.L_34:
        /*0100*/ 	.word	0x00000140


	//   ....[1]....
        /*0104*/ 	.word	0x000006e0


	//   ....[2]....
        /*0108*/ 	.word	0x00000cb0


	//----- nvinfo : EIATTR_MBARRIER_INSTR_OFFSETS
	.align		4
.L_35:
        /*010c*/ 	.byte	0x04, 0x39
        /*010e*/ 	.short	(.L_37 - .L_36)


	//   ....[0]....
.L_36:
        /*0110*/ 	.word	0x00001490
        /*0114*/ 	.word	0x000000ff
        /*0118*/ 	.word	0x00003000
        /*011c*/ 	.short	0x0100
        /*011e*/ 	.byte	0x08
	.zero		1


	//   ....[1]....
        /*0120*/ 	.word	0x00001960
        /*0124*/ 	.word	0x000000ff
        /*0128*/ 	.word	0x00003000
        /*012c*/ 	.short	0x010a
        /*012e*/ 	.byte	0x08
	.zero		1


	//   ....[2]....
        /*0130*/ 	.word	0x00001bd0
        /*0134*/ 	.word	0x000000ff
        /*0138*/ 	.word	0x00003000
        /*013c*/ 	.short	0x0108
        /*013e*/ 	.byte	0x08
	.zero		1


	//   ....[3]....
        /*0140*/ 	.word	0x00002050
        /*0144*/ 	.word	0x000000ff
        /*0148*/ 	.word	0x00003000
        /*014c*/ 	.short	0x010a
        /*014e*/ 	.byte	0x08
	.zero		1


	//----- nvinfo : EIATTR_NUM_MBARRIERS
	.align		4
.L_37:
        /*0150*/ 	.byte	0x03, 0x38
        /*0152*/ 	.short	0x0001


	//----- nvinfo : EIATTR_EXIT_INSTR_OFFSETS
	.align		4
        /*0154*/ 	.byte	0x04, 0x1c
        /*0156*/ 	.short	(.L_39 - .L_38)


	//   ....[0]....
.L_38:
        /*0158*/ 	.word	0x00002040


	//----- nvinfo : EIATTR_REQNTID
	.align		4
.L_39:
        /*015c*/ 	.byte	0x04, 0x10
        /*015e*/ 	.short	(.L_41 - .L_40)
.L_40:
        /*0160*/ 	.word	0x00000080
        /*0164*/ 	.word	0x00000001
        /*0168*/ 	.word	0x00000001


	//----- nvinfo : EIATTR_CRS_STACK_SIZE
	.align		4
.L_41:
        /*016c*/ 	.byte	0x04, 0x1e
        /*016e*/ 	.short	(.L_43 - .L_42)
.L_42:
        /*0170*/ 	.word	0x00000000


	//----- nvinfo : EIATTR_CBANK_PARAM_SIZE
	.align		4
.L_43:
        /*0174*/ 	.byte	0x03, 0x19
        /*0176*/ 	.short	0x0050


	//----- nvinfo : EIATTR_PARAM_CBANK
	.align		4
        /*0178*/ 	.byte	0x04, 0x0a
        /*017a*/ 	.short	(.L_45 - .L_44)
	.align		4
.L_44:
        /*017c*/ 	.word	index@(.nv.constant0.gluon_wgmma)
        /*0180*/ 	.short	0x0210
        /*0182*/ 	.short	0x0050


	//----- nvinfo : EIATTR_SW_WAR
	.align		4
.L_45:
        /*0184*/ 	.byte	0x04, 0x36
        /*0186*/ 	.short	(.L_47 - .L_46)
.L_46:
        /*0188*/ 	.word	0x00000008
.L_47:


//--------------------- .nv.callgraph             --------------------------
	.section	.nv.callgraph,"",@"SHT_CUDA_CALLGRAPH"
	.align	4
	.sectionentsize	8
	.align		4
        /*0000*/ 	.word	0x00000000
	.align		4
        /*0004*/ 	.word	0xffffffff
	.align		4
        /*0008*/ 	.word	0x00000000
	.align		4
        /*000c*/ 	.word	0xfffffffe
	.align		4
        /*0010*/ 	.word	0x00000000
	.align		4
        /*0014*/ 	.word	0xfffffffd
	.align		4
        /*0018*/ 	.word	0x00000000
	.align		4
        /*001c*/ 	.word	0xfffffffc


//--------------------- .text.gluon_wgmma         --------------------------
	.section	.text.gluon_wgmma,"ax",@progbits
	.align	128
        .global         gluon_wgmma
        .type           gluon_wgmma,@function
        .size           gluon_wgmma,(.L_x_53 - gluon_wgmma)
        .other          gluon_wgmma,@"STO_CUDA_ENTRY STV_DEFAULT"
gluon_wgmma:
.text.gluon_wgmma:
[----:B------:R-:W-:Y:S01]  /*0000*/  LDC R1, c[0x0][0x28] ;  /* 0x00000a00ff017b82 */ /* 0x000fe20000000800 */
[----:B------:R-:W1:Y:S07]  /*0010*/  S2R R0, SR_TID.X ;  /* 0x0000000000007919 */ /* 0x000e6e0000002100 */
[----:B------:R-:W2:Y:S01]  /*0020*/  S2UR UR4, SR_CgaCtaId ;  /* 0x00000000000479c3 */ /* 0x000ea20000008800 */
[----:B------:R-:W-:Y:S01]  /*0030*/  UMOV UR8, 0x400 ;  /* 0x0000040000087882 */ /* 0x000fe20000000000 */
[----:B------:R-:W-:Y:S01]  /*0040*/  ULDC UR6, c[0x0][0xc] ;  /* 0x0000030000067ab9 */ /* 0x000fe20000000800 */
[----:B------:R-:W-:Y:S01]  /*0050*/  ULDC.64 UR20, c[0x0][0x250] ;  /* 0x0000940000147ab9 */ /* 0x000fe20000000a00 */
[----:B------:R-:W-:Y:S04]  /*0060*/  BSSY B0, `(.L_x_0) ;  /* 0x000001d000007945 */ /* 0x000fe80003800000 */
[----:B------:R-:W3:Y:S08]  /*0070*/  LDC R10, c[0x0][0x230] ;  /* 0x00008c00ff0a7b82 */ /* 0x000ef00000000800 */
[----:B------:R-:W-:Y:S08]  /*0080*/  S2UR UR36, SR_CTAID.Y ;  /* 0x00000000002479c3 */ /* 0x000ff00000002600 */
[----:B------:R-:W4:Y:S01]  /*0090*/  S2UR UR5, SR_CTAID.Z ;  /* 0x00000000000579c3 */ /* 0x000f220000002700 */
[----:B--2---:R-:W-:-:S03]  /*00a0*/  ULEA UR8, UR4, UR8, 0x18 ;  /* 0x0000000804087291 */ /* 0x004fc6000f8ec03f */
[----:B------:R-:W-:Y:S01]  /*00b0*/  ULDC UR4, c[0x0][0x10] ;  /* 0x0000040000047ab9 */ /* 0x000fe20000000800 */
[----:B-1----:R-:W-:-:S03]  /*00c0*/  LOP3.LUT R2, R0, 0x7f, RZ, 0xc0, !PT ;  /* 0x0000007f00027812 */ /* 0x002fc600078ec0ff */
[----:B------:R-:W1:Y:S01]  /*00d0*/  S2UR UR37, SR_CTAID.X ;  /* 0x00000000002579c3 */ /* 0x000e620000002500 */
[----:B---3--:R-:W-:Y:S01]  /*00e0*/  VIADD R8, R10, 0xffffffff ;  /* 0xffffffff0a087836 */ /* 0x008fe20000000000 */
[C---:B------:R-:W-:Y:S02]  /*00f0*/  ISETP.GE.U32.AND P0, PT, R2.reuse, 0x20, PT ;  /* 0x000000200200780c */ /* 0x040fe40003f06070 */
[C---:B------:R-:W-:Y:S02]  /*0100*/  ISETP.NE.U32.AND P2, PT, R2.reuse, RZ, PT ;  /* 0x000000ff0200720c */ /* 0x040fe40003f45070 */
[----:B------:R-:W-:Y:S02]  /*0110*/  LEA R4, R2, UR8, 0x2 ;  /* 0x0000000802047c11 */ /* 0x000fe4000f8e10ff */
[----:B------:R-:W2:Y:S07]  /*0120*/  LDC R3, c[0x0][0x228] ;  /* 0x00008a00ff037b82 */ /* 0x000eae0000000800 */
[----:B------:R3:W-:Y:S01]  /*0130*/  @!P0 STS [R4], RZ ;  /* 0x000000ff04008388 */ /* 0x0007e20000000800 */
[----:B------:R-:W-:-:S03]  /*0140*/  NOP ;  /* 0x0000000000007918 */ /* 0x000fc60000000000 */
[----:B------:R3:W-:Y:S01]  /*0150*/  @!P2 STS [UR8+0x20], R8 ;  /* 0x00002008ff00a988 */ /* 0x0007e20008000808 */
[----:B----4-:R-:W-:-:S04]  /*0160*/  UIMAD UR4, UR5, UR4, UR36 ;  /* 0x00000004050472a4 */ /* 0x010fc8000f8e0224 */
[----:B-1----:R-:W-:-:S04]  /*0170*/  UIMAD UR4, UR4, UR6, UR37 ;  /* 0x00000006040472a4 */ /* 0x002fc8000f8e0225 */
[----:B------:R-:W-:Y:S01]  /*0180*/  UIMAD UR4, UR4, 0x180, URZ ;  /* 0x00000180040478a4 */ /* 0x000fe2000f8e023f */
[----:B--2---:R-:W-:-:S03]  /*0190*/  VIADD R3, R3, 0xffffffff ;  /* 0xffffffff03037836 */ /* 0x004fc60000000000 */
[----:B------:R-:W-:-:S04]  /*01a0*/  UIADD3 UR16, UP0, UR4, UR20, URZ ;  /* 0x0000001404107290 */ /* 0x000fc8000ff1e03f */
[----:B------:R-:W-:Y:S01]  /*01b0*/  ULEA.HI.X.SX32 UR17, UR4, UR21, 0x1, UP0 ;  /* 0x0000001504117291 */ /* 0x000fe200080f0e3f */
[----:B---3--:R-:W-:Y:S11]  /*01c0*/  @P2 BRA `(.L_x_1) ;  /* 0x0000000000182947 */ /* 0x008ff60003800000 */
[----:B------:R-:W1:Y:S01]  /*01d0*/  LDS R5, [UR8+0x8] ;  /* 0x00000808ff057984 */ /* 0x000e620008000800 */
[----:B------:R-:W2:Y:S01]  /*01e0*/  LDC.64 R12, c[0x0][0x210] ;  /* 0x00008400ff0c7b82 */ /* 0x000ea20000000a00 */
[----:B------:R-:W-:Y:S02]  /*01f0*/  IMAD.MOV.U32 R6, RZ, RZ, 0x70 ;  /* 0x00000070ff067424 */ /* 0x000fe400078e00ff */
[----:B--2---:R2:W-:Y:S03]  /*0200*/  STS.64 [UR8], R12 ;  /* 0x0000000cff007988 */ /* 0x0045e60008000a08 */
[----:B-1----:R-:W-:-:S05]  /*0210*/  LOP3.LUT R5, R5, 0x10, R6, 0xd8, !PT ;  /* 0x0000001005057812 */ /* 0x002fca00078ed806 */
[----:B------:R2:W-:Y:S02]  /*0220*/  STS [UR8+0x8], R5 ;  /* 0x00000805ff007988 */ /* 0x0005e40008000808 */
.L_x_1:
[----:B------:R-:W-:Y:S05]  /*0230*/  BSYNC B0 ;  /* 0x0000000000007941 */ /* 0x000fea0003800000 */
.L_x_0:
[----:B------:R-:W-:Y:S04]  /*0240*/  BSSY B0, `(.L_x_2) ;  /* 0x000000a000007945 */ /* 0x000fe80003800000 */
[----:B------:R-:W-:Y:S05]  /*0250*/  @P2 BRA `(.L_x_3) ;  /* 0x0000000000202947 */ /* 0x000fea0003800000 */
[----:B--2---:R-:W1:Y:S01]  /*0260*/  LDS R5, [UR8+0x34] ;  /* 0x00003408ff057984 */ /* 0x004e620008000800 */
[----:B------:R-:W-:Y:S02]  /*0270*/  IMAD.MOV.U32 R6, RZ, RZ, 0x3f000000 ;  /* 0x3f000000ff067424 */ /* 0x000fe400078e00ff */
[----:B------:R-:W-:Y:S01]  /*0280*/  @!P2 IMAD.MOV.U32 R7, RZ, RZ, 0x7f ;  /* 0x0000007fff07a424 */ /* 0x000fe200078e00ff */
[----:B------:R-:W2:Y:S02]  /*0290*/  @!P2 LDS R12, [UR8+0x38] ;  /* 0x00003808ff0ca984 */ /* 0x000ea40008000800 */
[----:B-1----:R-:W-:Y:S02]  /*02a0*/  LOP3.LUT R5, R5, 0xff000000, R6, 0xb8, !PT ;  /* 0xff00000005057812 */ /* 0x002fe400078eb806 */
[----:B--2---:R-:W-:-:S03]  /*02b0*/  @!P2 LOP3.LUT R6, R12, 0xff, R7, 0xb8, !PT ;  /* 0x000000ff0c06a812 */ /* 0x004fc600078eb807 */
[----:B------:R1:W-:Y:S04]  /*02c0*/  STS [UR8+0x34], R5 ;  /* 0x00003405ff007988 */ /* 0x0003e80008000808 */
[----:B------:R1:W-:Y:S02]  /*02d0*/  @!P2 STS [UR8+0x38], R6 ;  /* 0x00003806ff00a988 */ /* 0x0003e40008000808 */
.L_x_3:
[----:B------:R-:W-:Y:S05]  /*02e0*/  BSYNC B0 ;  /* 0x0000000000007941 */ /* 0x000fea0003800000 */
.L_x_2:
[----:B------:R-:W-:Y:S04]  /*02f0*/  BSSY B0, `(.L_x_4) ;  /* 0x000000a000007945 */ /* 0x000fe80003800000 */
[----:B------:R-:W-:Y:S05]  /*0300*/  @P2 BRA `(.L_x_5) ;  /* 0x0000000000202947 */ /* 0x000fea0003800000 */
[----:B-12---:R-:W1:Y:S01]  /*0310*/  LDS R5, [UR8+0x1c] ;  /* 0x00001c08ff057984 */ /* 0x006e620008000800 */
[----:B------:R-:W2:Y:S03]  /*0320*/  LDC.64 R6, c[0x0][0x238] ;  /* 0x00008e00ff067b82 */ /* 0x000ea60000000a00 */
[----:B------:R3:W-:Y:S01]  /*0330*/  STS [UR8+0x24], R3 ;  /* 0x00002403ff007988 */ /* 0x0007e20008000808 */
[--C-:B--2---:R-:W-:Y:S02]  /*0340*/  SHF.R.U32.HI R12, RZ, 0x4, R7.reuse ;  /* 0x00000004ff0c7819 */ /* 0x104fe40000011607 */
[----:B------:R-:W-:-:S05]  /*0350*/  SHF.R.U64 R6, R6, 0x4, R7 ;  /* 0x0000000406067819 */ /* 0x000fca0000001207 */
[----:B------:R3:W-:Y:S01]  /*0360*/  STS [UR8+0xc], R6 ;  /* 0x00000c06ff007988 */ /* 0x0007e20008000808 */
[----:B-1----:R-:W-:-:S05]  /*0370*/  LOP3.LUT R5, R5, 0xf, R12, 0xb8, !PT ;  /* 0x0000000f05057812 */ /* 0x002fca00078eb80c */
[----:B------:R3:W-:Y:S02]  /*0380*/  STS [UR8+0x1c], R5 ;  /* 0x00001c05ff007988 */ /* 0x0007e40008000808 */
.L_x_5:
[----:B------:R-:W-:Y:S05]  /*0390*/  BSYNC B0 ;  /* 0x0000000000007941 */ /* 0x000fea0003800000 */
.L_x_4:
[----:B------:R-:W-:Y:S04]  /*03a0*/  BSSY B1, `(.L_x_6) ;  /* 0x000001e000017945 */ /* 0x000fe80003800000 */
[----:B------:R-:W-:Y:S01]  /*03b0*/  BSSY B0, `(.L_x_7) ;  /* 0x0000019000007945 */ /* 0x000fe20003800000 */
[----:B-123--:R-:W-:-:S03]  /*03c0*/  IMAD.MOV.U32 R5, RZ, RZ, RZ ;  /* 0x000000ffff057224 */ /* 0x00efc600078e00ff */
[----:B------:R-:W-:Y:S05]  /*03d0*/  @P2 BRA `(.L_x_8) ;  /* 0x00000000001c2947 */ /* 0x000fea0003800000 */
[----:B------:R-:W1:Y:S02]  /*03e0*/  LDS R6, [UR8+0x34] ;  /* 0x00003408ff067984 */ /* 0x000e640008000800 */
[----:B-1----:R-:W-:-:S05]  /*03f0*/  LOP3.LUT R6, R6, 0x7, RZ, 0xb8, !PT ;  /* 0x0000000706067812 */ /* 0x002fca00078eb8ff */
[----:B------:R1:W-:Y:S01]  /*0400*/  STS [UR8+0x34], R6 ;  /* 0x00003406ff007988 */ /* 0x0003e20008000808 */
[----:B------:R-:W-:Y:S05]  /*0410*/  @P2 BRA `(.L_x_9) ;  /* 0x00000000001c2947 */ /* 0x000fea0003800000 */
[----:B-1----:R-:W1:Y:S02]  /*0420*/  LDS R6, [UR8+0x34] ;  /* 0x00003408ff067984 */ /* 0x002e640008000800 */
[----:B-1----:R-:W-:-:S05]  /*0430*/  LOP3.LUT R6, R6, 0x38, RZ, 0xb8, !PT ;  /* 0x0000003806067812 */ /* 0x002fca00078eb8ff */
[----:B------:R1:W-:Y:S02]  /*0440*/  STS [UR8+0x34], R6 ;  /* 0x00003406ff007988 */ /* 0x0003e40008000808 */
.L_x_8:
[----:B------:R-:W-:Y:S05]  /*0450*/  @P2 BRA `(.L_x_10) ;  /* 0x00000000001c2947 */ /* 0x000fea0003800000 */
[----:B-1----:R-:W1:Y:S02]  /*0460*/  LDS R6, [UR8+0x8] ;  /* 0x00000808ff067984 */ /* 0x002e640008000800 */
[----:B-1----:R-:W-:-:S05]  /*0470*/  LOP3.LUT R6, R6, 0x780, RZ, 0xb8, !PT ;  /* 0x0000078006067812 */ /* 0x002fca00078eb8ff */
[----:B------:R2:W-:Y:S02]  /*0480*/  STS [UR8+0x8], R6 ;  /* 0x00000806ff007988 */ /* 0x0005e40008000808 */
.L_x_9:
[----:B------:R-:W-:Y:S05]  /*0490*/  @P2 BRA `(.L_x_11) ;  /* 0x0000000000282947 */ /* 0x000fea0003800000 */
[----:B-12---:R-:W1:Y:S02]  /*04a0*/  LDS R6, [UR8+0x8] ;  /* 0x00000808ff067984 */ /* 0x006e640008000800 */
[----:B-1----:R-:W-:-:S05]  /*04b0*/  LOP3.LUT R6, R6, 0x1800, RZ, 0xb8, !PT ;  /* 0x0000180006067812 */ /* 0x002fca00078eb8ff */
[----:B------:R2:W-:Y:S02]  /*04c0*/  STS [UR8+0x8], R6 ;  /* 0x00000806ff007988 */ /* 0x0005e40008000808 */
.L_x_10:
[----:B------:R-:W-:Y:S05]  /*04d0*/  @P2 BREAK B0 ;  /* 0x0000000000002942 */ /* 0x000fea0003800000 */
[----:B------:R-:W-:Y:S05]  /*04e0*/  @P2 BRA `(.L_x_12) ;  /* 0x0000000000242947 */ /* 0x000fea0003800000 */
[----:B------:R-:W3:Y:S01]  /*04f0*/  LDS R7, [UR8+0x8] ;  /* 0x00000808ff077984 */ /* 0x000ee20008000800 */
[----:B-12---:R-:W-:-:S05]  /*0500*/  IMAD.MOV.U32 R6, RZ, RZ, 0x6000 ;  /* 0x00006000ff067424 */ /* 0x006fca00078e00ff */
[----:B---3--:R-:W-:-:S04]  /*0510*/  LOP3.LUT R6, R7, 0x4000, R6, 0xd8, !PT ;  /* 0x0000400007067812 */ /* 0x008fc800078ed806 */
[----:B------:R-:W-:-:S05]  /*0520*/  LOP3.LUT R6, R6, 0x400000, RZ, 0xb8, !PT ;  /* 0x0040000006067812 */ /* 0x000fca00078eb8ff */
[----:B------:R3:W-:Y:S02]  /*0530*/  STS [UR8+0x8], R6 ;  /* 0x00000806ff007988 */ /* 0x0007e40008000808 */
.L_x_11:
[----:B------:R-:W-:Y:S05]  /*0540*/  BSYNC B0 ;  /* 0x0000000000007941 */ /* 0x000fea0003800000 */
.L_x_7:
[----:B-123--:R-:W1:Y:S02]  /*0550*/  @!P2 LDS R6, [UR8+0x8] ;  /* 0x00000808ff06a984 */ /* 0x00ee640008000800 */
[----:B-1----:R-:W-:-:S05]  /*0560*/  @!P2 LOP3.LUT R6, R6, 0x8000, RZ, 0xb8, !PT ;  /* 0x000080000606a812 */ /* 0x002fca00078eb8ff */
[----:B------:R3:W-:Y:S02]  /*0570*/  @!P2 STS [UR8+0x8], R6 ;  /* 0x00000806ff00a988 */ /* 0x0007e40008000808 */
.L_x_12:
[----:B------:R-:W-:Y:S05]  /*0580*/  BSYNC B1 ;  /* 0x0000000000017941 */ /* 0x000fea0003800000 */
.L_x_6:
[----:B------:R-:W-:Y:S05]  /*0590*/  WARPSYNC.ALL ;  /* 0x0000000000007948 */ /* 0x000fea0003800000 */
[----:B------:R-:W-:Y:S05]  /*05a0*/  @P0 BRA `(.L_x_13) ;  /* 0x0000000000280947 */ /* 0x000fea0003800000 */
[----:B-123--:R-:W1:Y:S01]  /*05b0*/  S2R R6, SR_LANEID ;  /* 0x0000000000067919 */ /* 0x00ee620000000000 */
[----:B------:R-:W-:Y:S05]  /*05c0*/  WARPSYNC.ALL ;  /* 0x0000000000007948 */ /* 0x000fea0003800000 */
[----:B-1----:R-:W-:-:S05]  /*05d0*/  IMAD.SHL.U32 R9, R6, 0x4, RZ ;  /* 0x0000000406097824 */ /* 0x002fca00078e00ff */
[----:B------:R-:W1:Y:S01]  /*05e0*/  LDS R11, [R9+UR8] ;  /* 0x00000008090b7984 */ /* 0x000e620008000800 */
[----:B------:R-:W-:-:S05]  /*05f0*/  IADD3 R6, P1, R9, UR16, RZ ;  /* 0x0000001009067c10 */ /* 0x000fca000ff3e0ff */
[----:B------:R-:W-:-:S05]  /*0600*/  IMAD.X R7, RZ, RZ, UR17, P1 ;  /* 0x00000011ff077e24 */ /* 0x000fca00088e06ff */
[----:B-1----:R4:W5:Y:S01]  /*0610*/  ATOMG.E.EXCH.STRONG.GPU PT, RZ, [R6], R11 ;  /* 0x0000000b06ff73a8 */ /* 0x00296200041ee100 */
[----:B------:R-:W-:-:S04]  /*0620*/  DEPBAR {5,4,3,2,1,0} ;  /* 0x0000003f0000791a */ /* 0x000fc80000000000 */
[----:B------:R4:W-:Y:S01]  /*0630*/  UTMACCTL.IV [UR16] ;  /* 0x00000000100079b9 */ /* 0x0009e20008000000 */
[----:B------:R-:W-:Y:S01]  /*0640*/  NOP ;  /* 0x0000000000007918 */ /* 0x000fe20000000000 */
.L_x_13:
[----:B------:R-:W-:Y:S05]  /*0650*/  @P0 BRA `(.L_x_14) ;  /* 0x00000000000c0947 */ /* 0x000fea0003800000 */
[----:B------:R0:W-:Y:S01]  /*0660*/  UTMACMDFLUSH ;  /* 0x00000000000079b7 */ /* 0x0001e20000000000 */
[----:B------:R-:W-:Y:S05]  /*0670*/  @P0 BRA `(.L_x_14) ;  /* 0x0000000000040947 */ /* 0x000fea0003800000 */
[----:B------:R-:W-:-:S04]  /*0680*/  DEPBAR.LE SB0, 0x0 ;  /* 0x000080000000791a */ /* 0x000fc80000000000 */
.L_x_14:
[----:B------:R-:W-:Y:S05]  /*0690*/  WARPSYNC.ALL ;  /* 0x0000000000007948 */ /* 0x000fea0003800000 */
[----:B-----5:R-:W-:Y:S06]  /*06a0*/  BAR.SYNC.DEFER_BLOCKING 0x0 ;  /* 0x0000000000007b1d */ /* 0x020fec0000010000 */
[----:B------:R-:W-:Y:S02]  /*06b0*/  BSSY B1, `(.L_x_15) ;  /* 0x000000b000017945 */ /* 0x000fe40003800000 */
[----:B------:R-:W-:Y:S06]  /*06c0*/  BAR.SYNC.DEFER_BLOCKING 0x0 ;  /* 0x0000000000007b1d */ /* 0x000fec0000010000 */
[----:B------:R5:W-:Y:S01]  /*06d0*/  @!P0 STS [R4], RZ ;  /* 0x000000ff04008388 */ /* 0x000be20000000800 */
[----:B------:R-:W-:Y:S01]  /*06e0*/  NOP ;  /* 0x0000000000007918 */ /* 0x000fe20000000000 */
[----:B------:R-:W-:Y:S05]  /*06f0*/  @P2 BRA `(.L_x_16) ;  /* 0x0000000000182947 */ /* 0x000fea0003800000 */
[----:B-1234-:R-:W1:Y:S01]  /*0700*/  LDS R6, [UR8+0x8] ;  /* 0x00000808ff067984 */ /* 0x01ee620008000800 */
[----:B------:R-:W2:Y:S01]  /*0710*/  LDC.64 R12, c[0x0][0x218] ;  /* 0x00008600ff0c7b82 */ /* 0x000ea20000000a00 */
[----:B------:R-:W-:Y:S02]  /*0720*/  IMAD.MOV.U32 R7, RZ, RZ, 0x70 ;  /* 0x00000070ff077424 */ /* 0x000fe400078e00ff */
[----:B--2---:R2:W-:Y:S03]  /*0730*/  STS.64 [UR8], R12 ;  /* 0x0000000cff007988 */ /* 0x0045e60008000a08 */
[----:B-1----:R-:W-:-:S05]  /*0740*/  LOP3.LUT R6, R6, 0x10, R7, 0xd8, !PT ;  /* 0x0000001006067812 */ /* 0x002fca00078ed807 */
[----:B------:R2:W-:Y:S02]  /*0750*/  STS [UR8+0x8], R6 ;  /* 0x00000806ff007988 */ /* 0x0005e40008000808 */
.L_x_16:
[----:B----4-:R-:W-:Y:S05]  /*0760*/  BSYNC B1 ;  /* 0x0000000000017941 */ /* 0x010fea0003800000 */
.L_x_15:
[----:B------:R-:W-:Y:S04]  /*0770*/  BSSY B2, `(.L_x_17) ;  /* 0x000000f000027945 */ /* 0x000fe80003800000 */
[----:B------:R-:W-:Y:S04]  /*0780*/  BSSY B1, `(.L_x_18) ;  /* 0x000000c000017945 */ /* 0x000fe80003800000 */
[----:B------:R-:W-:Y:S05]  /*0790*/  @P2 BRA `(.L_x_19) ;  /* 0x0000000000282947 */ /* 0x000fea0003800000 */
[----:B-123--:R-:W1:Y:S01]  /*07a0*/  LDS R6, [UR8+0x34] ;  /* 0x00003408ff067984 */ /* 0x00ee620008000800 */
[----:B------:R-:W-:Y:S01]  /*07b0*/  IMAD.MOV.U32 R7, RZ, RZ, 0x3f000000 ;  /* 0x3f000000ff077424 */ /* 0x000fe200078e00ff */
[----:B------:R-:W-:Y:S05]  /*07c0*/  @P2 BREAK B1 ;  /* 0x0000000000012942 */ /* 0x000fea0003800000 */
[----:B-1----:R-:W-:-:S05]  /*07d0*/  LOP3.LUT R6, R6, 0xff000000, R7, 0xb8, !PT ;  /* 0xff00000006067812 */ /* 0x002fca00078eb807 */
[----:B------:R1:W-:Y:S01]  /*07e0*/  STS [UR8+0x34], R6 ;  /* 0x00003406ff007988 */ /* 0x0003e20008000808 */
[----:B------:R-:W-:Y:S05]  /*07f0*/  @P2 BRA `(.L_x_20) ;  /* 0x0000000000182947 */ /* 0x000fea0003800000 */
[----:B------:R-:W2:Y:S01]  /*0800*/  LDS R7, [UR8+0x38] ;  /* 0x00003808ff077984 */ /* 0x000ea20008000800 */
[----:B-1----:R-:W-:-:S05]  /*0810*/  IMAD.MOV.U32 R6, RZ, RZ, 0x3f ;  /* 0x0000003fff067424 */ /* 0x002fca00078e00ff */
[----:B--2---:R-:W-:-:S05]  /*0820*/  LOP3.LUT R6, R7, 0xff, R6, 0xb8, !PT ;  /* 0x000000ff07067812 */ /* 0x004fca00078eb806 */
[----:B------:R4:W-:Y:S02]  /*0830*/  STS [UR8+0x38], R6 ;  /* 0x00003806ff007988 */ /* 0x0009e40008000808 */
.L_x_19:
[----:B------:R-:W-:Y:S05]  /*0840*/  BSYNC B1 ;  /* 0x0000000000017941 */ /* 0x000fea0003800000 */
.L_x_18:
[----:B------:R1:W-:Y:S02]  /*0850*/  @!P2 STS [UR8+0x20], R8 ;  /* 0x00002008ff00a988 */ /* 0x0003e40008000808 */
.L_x_20:
[----:B------:R-:W-:Y:S05]  /*0860*/  BSYNC B2 ;  /* 0x0000000000027941 */ /* 0x000fea0003800000 */
.L_x_17:
[----:B------:R-:W-:Y:S05]  /*0870*/  WARPSYNC.ALL ;  /* 0x0000000000007948 */ /* 0x000fea0003800000 */
[----:B-1----:R-:W1:Y:S01]  /*0880*/  LDC R8, c[0x0][0x22c] ;  /* 0x00008b00ff087b82 */ /* 0x002e620000000800 */
[----:B------:R-:W-:Y:S01]  /*0890*/  BSSY B2, `(.L_x_21) ;  /* 0x000000b000027945 */ /* 0x000fe20003800000 */
[----:B-1----:R-:W-:-:S03]  /*08a0*/  VIADD R8, R8, 0xffffffff ;  /* 0xffffffff08087836 */ /* 0x002fc60000000000 */
[----:B------:R-:W-:Y:S05]  /*08b0*/  @P2 BRA `(.L_x_22) ;  /* 0x0000000000202947 */ /* 0x000fea0003800000 */
[----:B--234-:R-:W1:Y:S01]  /*08c0*/  LDS R6, [UR8+0x1c] ;  /* 0x00001c08ff067984 */ /* 0x01ce620008000800 */
[----:B------:R-:W2:Y:S03]  /*08d0*/  LDC.64 R12, c[0x0][0x240] ;  /* 0x00009000ff0c7b82 */ /* 0x000ea60000000a00 */
[----:B------:R3:W-:Y:S01]  /*08e0*/  STS [UR8+0x24], R8 ;  /* 0x00002408ff007988 */ /* 0x0007e20008000808 */
[--C-:B--2---:R-:W-:Y:S02]  /*08f0*/  SHF.R.U32.HI R9, RZ, 0x4, R13.reuse ;  /* 0x00000004ff097819 */ /* 0x104fe4000001160d */
[----:B------:R-:W-:-:S05]  /*0900*/  SHF.R.U64 R7, R12, 0x4, R13 ;  /* 0x000000040c077819 */ /* 0x000fca000000120d */
[----:B------:R3:W-:Y:S01]  /*0910*/  STS [UR8+0xc], R7 ;  /* 0x00000c07ff007988 */ /* 0x0007e20008000808 */
[----:B-1----:R-:W-:-:S05]  /*0920*/  LOP3.LUT R6, R6, 0xf, R9, 0xb8, !PT ;  /* 0x0000000f06067812 */ /* 0x002fca00078eb809 */
[----:B------:R3:W-:Y:S02]  /*0930*/  STS [UR8+0x1c], R6 ;  /* 0x00001c06ff007988 */ /* 0x0007e40008000808 */
.L_x_22:
[----:B------:R-:W-:Y:S05]  /*0940*/  BSYNC B2 ;  /* 0x0000000000027941 */ /* 0x000fea0003800000 */
.L_x_21:
[----:B------:R-:W-:Y:S04]  /*0950*/  BSSY B3, `(.L_x_23) ;  /* 0x000001d000037945 */ /* 0x000fe80003800000 */
[----:B------:R-:W-:Y:S04]  /*0960*/  BSSY B2, `(.L_x_24) ;  /* 0x0000018000027945 */ /* 0x000fe80003800000 */
[----:B------:R-:W-:Y:S05]  /*0970*/  @P2 BRA `(.L_x_25) ;  /* 0x00000000001c2947 */ /* 0x000fea0003800000 */
[----:B--234-:R-:W1:Y:S02]  /*0980*/  LDS R6, [UR8+0x34] ;  /* 0x00003408ff067984 */ /* 0x01ce640008000800 */
[----:B-1----:R-:W-:-:S05]  /*0990*/  LOP3.LUT R6, R6, 0x7, RZ, 0xb8, !PT ;  /* 0x0000000706067812 */ /* 0x002fca00078eb8ff */
[----:B------:R1:W-:Y:S01]  /*09a0*/  STS [UR8+0x34], R6 ;  /* 0x00003406ff007988 */ /* 0x0003e20008000808 */
[----:B------:R-:W-:Y:S05]  /*09b0*/  @P2 BRA `(.L_x_26) ;  /* 0x00000000001c2947 */ /* 0x000fea0003800000 */
[----:B-1----:R-:W1:Y:S02]  /*09c0*/  LDS R6, [UR8+0x34] ;  /* 0x00003408ff067984 */ /* 0x002e640008000800 */
[----:B-1----:R-:W-:-:S05]  /*09d0*/  LOP3.LUT R6, R6, 0x38, RZ, 0xb8, !PT ;  /* 0x0000003806067812 */ /* 0x002fca00078eb8ff */
[----:B------:R1:W-:Y:S02]  /*09e0*/  STS [UR8+0x34], R6 ;  /* 0x00003406ff007988 */ /* 0x0003e40008000808 */
.L_x_25:
[----:B------:R-:W-:Y:S05]  /*09f0*/  @P2 BRA `(.L_x_27) ;  /* 0x00000000001c2947 */ /* 0x000fea0003800000 */
[----:B-1234-:R-:W1:Y:S02]  /*0a00*/  LDS R6, [UR8+0x8] ;  /* 0x00000808ff067984 */ /* 0x01ee640008000800 */
[----:B-1----:R-:W-:-:S05]  /*0a10*/  LOP3.LUT R6, R6, 0x780, RZ, 0xb8, !PT ;  /* 0x0000078006067812 */ /* 0x002fca00078eb8ff */
[----:B------:R2:W-:Y:S02]  /*0a20*/  STS [UR8+0x8], R6 ;  /* 0x00000806ff007988 */ /* 0x0005e40008000808 */
.L_x_26:
[----:B------:R-:W-:Y:S05]  /*0a30*/  @P2 BRA `(.L_x_28) ;  /* 0x0000000000282947 */ /* 0x000fea0003800000 */
[----:B-12---:R-:W1:Y:S02]  /*0a40*/  LDS R6, [UR8+0x8] ;  /* 0x00000808ff067984 */ /* 0x006e640008000800 */
[----:B-1----:R-:W-:-:S05]  /*0a50*/  LOP3.LUT R6, R6, 0x1800, RZ, 0xb8, !PT ;  /* 0x0000180006067812 */ /* 0x002fca00078eb8ff */
[----:B------:R1:W-:Y:S02]  /*0a60*/  STS [UR8+0x8], R6 ;  /* 0x00000806ff007988 */ /* 0x0003e40008000808 */
.L_x_27:
[----:B------:R-:W-:Y:S05]  /*0a70*/  @P2 BREAK B2 ;  /* 0x0000000000022942 */ /* 0x000fea0003800000 */
[----:B------:R-:W-:Y:S05]  /*0a80*/  @P2 BRA `(.L_x_29) ;  /* 0x0000000000242947 */ /* 0x000fea0003800000 */
[----:B-1234-:R-:W1:Y:S01]  /*0a90*/  LDS R6, [UR8+0x8] ;  /* 0x00000808ff067984 */ /* 0x01ee620008000800 */
[----:B------:R-:W-:-:S05]  /*0aa0*/  IMAD.MOV.U32 R7, RZ, RZ, 0x6000 ;  /* 0x00006000ff077424 */ /* 0x000fca00078e00ff */
[----:B-1----:R-:W-:-:S04]  /*0ab0*/  LOP3.LUT R6, R6, 0x4000, R7, 0xd8, !PT ;  /* 0x0000400006067812 */ /* 0x002fc800078ed807 */
[----:B------:R-:W-:-:S05]  /*0ac0*/  LOP3.LUT R6, R6, 0x400000, RZ, 0xb8, !PT ;  /* 0x0040000006067812 */ /* 0x000fca00078eb8ff */
[----:B------:R3:W-:Y:S02]  /*0ad0*/  STS [UR8+0x8], R6 ;  /* 0x00000806ff007988 */ /* 0x0007e40008000808 */
.L_x_28:
[----:B------:R-:W-:Y:S05]  /*0ae0*/  BSYNC B2 ;  /* 0x0000000000027941 */ /* 0x000fea0003800000 */
.L_x_24:
[----:B-123--:R-:W1:Y:S02]  /*0af0*/  @!P2 LDS R6, [UR8+0x8] ;  /* 0x00000808ff06a984 */ /* 0x00ee640008000800 */
[----:B-1----:R-:W-:-:S05]  /*0b00*/  @!P2 LOP3.LUT R6, R6, 0x8000, RZ, 0xb8, !PT ;  /* 0x000080000606a812 */ /* 0x002fca00078eb8ff */
[----:B------:R1:W-:Y:S02]  /*0b10*/  @!P2 STS [UR8+0x8], R6 ;  /* 0x00000806ff00a988 */ /* 0x0003e40008000808 */
.L_x_29:
[----:B------:R-:W-:Y:S05]  /*0b20*/  BSYNC B3 ;  /* 0x0000000000037941 */ /* 0x000fea0003800000 */
.L_x_23:
[----:B------:R-:W-:Y:S05]  /*0b30*/  WARPSYNC.ALL ;  /* 0x0000000000007948 */ /* 0x000fea0003800000 */
[----:B------:R-:W-:-:S04]  /*0b40*/  UIADD3 UR19, UR4, 0x80, URZ ;  /* 0x0000008004137890 */ /* 0x000fc8000fffe03f */
[----:B------:R-:W-:-:S04]  /*0b50*/  UIADD3 UR18, UP0, UR19, UR20, URZ ;  /* 0x0000001413127290 */ /* 0x000fc8000ff1e03f */
[----:B------:R-:W-:Y:S01]  /*0b60*/  ULEA.HI.X.SX32 UR19, UR19, UR21, 0x1, UP0 ;  /* 0x0000001513137291 */ /* 0x000fe200080f0e3f */
[----:B------:R-:W-:Y:S11]  /*0b70*/  @P0 BRA `(.L_x_30) ;  /* 0x0000000000280947 */ /* 0x000ff60003800000 */
[----:B-1234-:R-:W1:Y:S01]  /*0b80*/  S2R R6, SR_LANEID ;  /* 0x0000000000067919 */ /* 0x01ee620000000000 */
[----:B------:R-:W-:Y:S05]  /*0b90*/  WARPSYNC.ALL ;  /* 0x0000000000007948 */ /* 0x000fea0003800000 */
[----:B-1----:R-:W-:-:S05]  /*0ba0*/  IMAD.SHL.U32 R11, R6, 0x4, RZ ;  /* 0x00000004060b7824 */ /* 0x002fca00078e00ff */
[----:B------:R-:W1:Y:S01]  /*0bb0*/  LDS R9, [R11+UR8] ;  /* 0x000000080b097984 */ /* 0x000e620008000800 */
[----:B------:R-:W-:-:S05]  /*0bc0*/  IADD3 R6, P1, R11, UR18, RZ ;  /* 0x000000120b067c10 */ /* 0x000fca000ff3e0ff */
[----:B------:R-:W-:-:S05]  /*0bd0*/  IMAD.X R7, RZ, RZ, UR19, P1 ;  /* 0x00000013ff077e24 */ /* 0x000fca00088e06ff */
[----:B-1----:R1:W2:Y:S01]  /*0be0*/  ATOMG.E.EXCH.STRONG.GPU PT, RZ, [R6], R9 ;  /* 0x0000000906ff73a8 */ /* 0x0022a200041ee100 */
[----:B------:R-:W-:-:S04]  /*0bf0*/  DEPBAR {5,4,3,2,1,0} ;  /* 0x0000003f0000791a */ /* 0x000fc80000000000 */
[----:B------:R1:W-:Y:S01]  /*0c00*/  UTMACCTL.IV [UR18] ;  /* 0x00000000120079b9 */ /* 0x0003e20008000000 */
[----:B------:R-:W-:Y:S01]  /*0c10*/  NOP ;  /* 0x0000000000007918 */ /* 0x000fe20000000000 */
.L_x_30:
[----:B------:R-:W-:Y:S05]  /*0c20*/  @P0 BRA `(.L_x_31) ;  /* 0x00000000000c0947 */ /* 0x000fea0003800000 */
[----:B------:R0:W-:Y:S01]  /*0c30*/  UTMACMDFLUSH ;  /* 0x00000000000079b7 */ /* 0x0001e20000000000 */
[----:B------:R-:W-:Y:S05]  /*0c40*/  @P0 BRA `(.L_x_31) ;  /* 0x0000000000040947 */ /* 0x000fea0003800000 */
[----:B------:R-:W-:-:S04]  /*0c50*/  DEPBAR.LE SB0, 0x0 ;  /* 0x000080000000791a */ /* 0x000fc80000000000 */
.L_x_31:
[----:B------:R-:W-:Y:S05]  /*0c60*/  WARPSYNC.ALL ;  /* 0x0000000000007948 */ /* 0x000fea0003800000 */
[----:B--2---:R-:W-:Y:S06]  /*0c70*/  BAR.SYNC.DEFER_BLOCKING 0x0 ;  /* 0x0000000000007b1d */ /* 0x004fec0000010000 */
[----:B------:R-:W-:Y:S02]  /*0c80*/  BSSY B3, `(.L_x_32) ;  /* 0x000000b000037945 */ /* 0x000fe40003800000 */
[----:B------:R-:W-:Y:S06]  /*0c90*/  BAR.SYNC.DEFER_BLOCKING 0x0 ;  /* 0x0000000000007b1d */ /* 0x000fec0000010000 */
[----:B------:R2:W-:Y:S01]  /*0ca0*/  @!P0 STS [R4], RZ ;  /* 0x000000ff04008388 */ /* 0x0005e20000000800 */
[----:B------:R-:W-:Y:S01]  /*0cb0*/  NOP ;  /* 0x0000000000007918 */ /* 0x000fe20000000000 */
[----:B------:R-:W-:Y:S05]  /*0cc0*/  @P2 BRA `(.L_x_33) ;  /* 0x0000000000182947 */ /* 0x000fea0003800000 */
[----:B--2--5:R-:W2:Y:S01]  /*0cd0*/  LDS R4, [UR8+0x8] ;  /* 0x00000808ff047984 */ /* 0x024ea20008000800 */
[----:B------:R-:W5:Y:S01]  /*0ce0*/  LDC.64 R12, c[0x0][0x220] ;  /* 0x00008800ff0c7b82 */ /* 0x000f620000000a00 */
[----:B-1-3--:R-:W-:Y:S02]  /*0cf0*/  IMAD.MOV.U32 R7, RZ, RZ, 0x70 ;  /* 0x00000070ff077424 */ /* 0x00afe400078e00ff */
[----:B-----5:R1:W-:Y:S03]  /*0d00*/  STS.64 [UR8], R12 ;  /* 0x0000000cff007988 */ /* 0x0203e60008000a08 */
[----:B--2---:R-:W-:-:S05]  /*0d10*/  LOP3.LUT R4, R4, 0x10, R7, 0xd8, !PT ;  /* 0x0000001004047812 */ /* 0x004fca00078ed807 */
[----:B------:R1:W-:Y:S02]  /*0d20*/  STS [UR8+0x8], R4 ;  /* 0x00000804ff007988 */ /* 0x0003e40008000808 */
.L_x_33:
[----:B-1----:R-:W-:Y:S05]  /*0d30*/  BSYNC B3 ;  /* 0x0000000000037941 */ /* 0x002fea0003800000 */
.L_x_32:
[----:B------:R-:W-:Y:S04]  /*0d40*/  BSSY B3, `(.L_x_34) ;  /* 0x0000033000037945 */ /* 0x000fe80003800000 */
[----:B------:R-:W-:Y:S04]  /*0d50*/  BSSY B4, `(.L_x_35) ;  /* 0x000002e000047945 */ /* 0x000fe80003800000 */
[----:B------:R-:W-:Y:S05]  /*0d60*/  @P2 BRA `(.L_x_36) ;  /* 0x0000000000242947 */ /* 0x000fea0003800000 */
[----:B--2--5:R-:W1:Y:S01]  /*0d70*/  LDS R4, [UR8+0x34] ;  /* 0x00003408ff047984 */ /* 0x024e620008000800 */
[----:B---3--:R-:W-:-:S05]  /*0d80*/  IMAD.MOV.U32 R7, RZ, RZ, 0x3f000000 ;  /* 0x3f000000ff077424 */ /* 0x008fca00078e00ff */
[----:B-1----:R-:W-:-:S05]  /*0d90*/  LOP3.LUT R4, R4, 0xff000000, R7, 0xb8, !PT ;  /* 0xff00000004047812 */ /* 0x002fca00078eb807 */
[----:B------:R1:W-:Y:S01]  /*0da0*/  STS [UR8+0x34], R4 ;  /* 0x00003404ff007988 */ /* 0x0003e20008000808 */
[----:B------:R-:W-:Y:S05]  /*0db0*/  @P2 BRA `(.L_x_37) ;  /* 0x0000000000182947 */ /* 0x000fea0003800000 */
[----:B-1----:R-:W1:Y:S01]  /*0dc0*/  LDS R4, [UR8+0x38] ;  /* 0x00003808ff047984 */ /* 0x002e620008000800 */
[----:B------:R-:W-:-:S05]  /*0dd0*/  IMAD.MOV.U32 R7, RZ, RZ, 0x7f ;  /* 0x0000007fff077424 */ /* 0x000fca00078e00ff */
[----:B-1----:R-:W-:-:S05]  /*0de0*/  LOP3.LUT R4, R4, 0xff, R7, 0xb8, !PT ;  /* 0x000000ff04047812 */ /* 0x002fca00078eb807 */
[----:B------:R1:W-:Y:S02]  /*0df0*/  STS [UR8+0x38], R4 ;  /* 0x00003804ff007988 */ /* 0x0003e40008000808 */
.L_x_36:
[----:B------:R-:W-:Y:S05]  /*0e00*/  @P2 BRA `(.L_x_38) ;  /* 0x00000000000c2947 */ /* 0x000fea0003800000 */
[----:B------:R1:W-:Y:S02]  /*0e10*/  STS [UR8+0x20], R8 ;  /* 0x00002008ff007988 */ /* 0x0003e40008000808 */
.L_x_37:
[----:B------:R-:W-:Y:S05]  /*0e20*/  @P2 BRA `(.L_x_39) ;  /* 0x0000000000242947 */ /* 0x000fea0003800000 */
[----:B------:R1:W-:Y:S02]  /*0e30*/  STS [UR8+0x24], R3 ;  /* 0x00002403ff007988 */ /* 0x0003e40008000808 */
.L_x_38:
[----:B------:R-:W-:Y:S05]  /*0e40*/  @P2 BRA `(.L_x_40) ;  /* 0x00000000002c2947 */ /* 0x000fea0003800000 */
[----:B-1----:R-:W1:Y:S01]  /*0e50*/  LDS R3, [UR8+0x1c] ;  /* 0x00001c08ff037984 */ /* 0x002e620008000800 */
[----:B---3--:R-:W4:Y:S02]  /*0e60*/  LDC.64 R8, c[0x0][0x248] ;  /* 0x00009200ff087b82 */ /* 0x008f240000000a00 */
[--C-:B----4-:R-:W-:Y:S02]  /*0e70*/  SHF.R.U32.HI R6, RZ, 0x4, R9.reuse ;  /* 0x00000004ff067819 */ /* 0x110fe40000011609 */
[----:B--2--5:R-:W-:-:S05]  /*0e80*/  SHF.R.U64 R4, R8, 0x4, R9 ;  /* 0x0000000408047819 */ /* 0x024fca0000001209 */
[----:B------:R2:W-:Y:S01]  /*0e90*/  STS [UR8+0xc], R4 ;  /* 0x00000c04ff007988 */ /* 0x0005e20008000808 */
[----:B-1----:R-:W-:-:S05]  /*0ea0*/  LOP3.LUT R3, R3, 0xf, R6, 0xb8, !PT ;  /* 0x0000000f03037812 */ /* 0x002fca00078eb806 */
[----:B------:R2:W-:Y:S02]  /*0eb0*/  STS [UR8+0x1c], R3 ;  /* 0x00001c03ff007988 */ /* 0x0005e40008000808 */
.L_x_39:
[----:B------:R-:W-:Y:S05]  /*0ec0*/  @P2 BRA `(.L_x_41) ;  /* 0x00000000001c2947 */ /* 0x000fea0003800000 */
[----:B--2---:R-:W2:Y:S02]  /*0ed0*/  LDS R3, [UR8+0x34] ;  /* 0x00003408ff037984 */ /* 0x004ea40008000800 */
[----:B--2---:R-:W-:-:S05]  /*0ee0*/  LOP3.LUT R3, R3, 0x7, RZ, 0xb8, !PT ;  /* 0x0000000703037812 */ /* 0x004fca00078eb8ff */
[----:B------:R2:W-:Y:S02]  /*0ef0*/  STS [UR8+0x34], R3 ;  /* 0x00003403ff007988 */ /* 0x0005e40008000808 */
.L_x_40:
[----:B------:R-:W-:Y:S05]  /*0f00*/  @P2 BRA `(.L_x_42) ;  /* 0x00000000001c2947 */ /* 0x000fea0003800000 */
[----:B-12---:R-:W1:Y:S02]  /*0f10*/  LDS R3, [UR8+0x34] ;  /* 0x00003408ff037984 */ /* 0x006e640008000800 */
[----:B-1----:R-:W-:-:S05]  /*0f20*/  LOP3.LUT R3, R3, 0x38, RZ, 0xb8, !PT ;  /* 0x0000003803037812 */ /* 0x002fca00078eb8ff */
[----:B------:R1:W-:Y:S02]  /*0f30*/  STS [UR8+0x34], R3 ;  /* 0x00003403ff007988 */ /* 0x0003e40008000808 */
.L_x_41:
[----:B------:R-:W-:Y:S05]  /*0f40*/  @P2 BRA `(.L_x_43) ;  /* 0x00000000001c2947 */ /* 0x000fea0003800000 */
[----:B-12---:R-:W1:Y:S02]  /*0f50*/  LDS R3, [UR8+0x8] ;  /* 0x00000808ff037984 */ /* 0x006e640008000800 */
[----:B-1----:R-:W-:-:S05]  /*0f60*/  LOP3.LUT R3, R3, 0x780, RZ, 0xb8, !PT ;  /* 0x0000078003037812 */ /* 0x002fca00078eb8ff */
[----:B------:R1:W-:Y:S02]  /*0f70*/  STS [UR8+0x8], R3 ;  /* 0x00000803ff007988 */ /* 0x0003e40008000808 */
.L_x_42:
[----:B------:R-:W-:Y:S05]  /*0f80*/  @P2 BRA `(.L_x_44) ;  /* 0x0000000000282947 */ /* 0x000fea0003800000 */
[----:B-12---:R-:W1:Y:S02]  /*0f90*/  LDS R3, [UR8+0x8] ;  /* 0x00000808ff037984 */ /* 0x006e640008000800 */
[----:B-1----:R-:W-:-:S05]  /*0fa0*/  LOP3.LUT R3, R3, 0x1800, RZ, 0xb8, !PT ;  /* 0x0000180003037812 */ /* 0x002fca00078eb8ff */
[----:B------:R1:W-:Y:S02]  /*0fb0*/  STS [UR8+0x8], R3 ;  /* 0x00000803ff007988 */ /* 0x0003e40008000808 */
.L_x_43:
[----:B------:R-:W-:Y:S05]  /*0fc0*/  @P2 BREAK B4 ;  /* 0x0000000000042942 */ /* 0x000fea0003800000 */
[----:B------:R-:W-:Y:S05]  /*0fd0*/  @P2 BRA `(.L_x_45) ;  /* 0x0000000000242947 */ /* 0x000fea0003800000 */
[----:B-12---:R-:W1:Y:S01]  /*0fe0*/  LDS R3, [UR8+0x8] ;  /* 0x00000808ff037984 */ /* 0x006e620008000800 */
[----:B-----5:R-:W-:-:S05]  /*0ff0*/  IMAD.MOV.U32 R4, RZ, RZ, 0x6000 ;  /* 0x00006000ff047424 */ /* 0x020fca00078e00ff */
[----:B-1----:R-:W-:-:S04]  /*1000*/  LOP3.LUT R3, R3, 0x4000, R4, 0xd8, !PT ;  /* 0x0000400003037812 */ /* 0x002fc800078ed804 */
[----:B------:R-:W-:-:S05]  /*1010*/  LOP3.LUT R3, R3, 0x400000, RZ, 0xb8, !PT ;  /* 0x0040000003037812 */ /* 0x000fca00078eb8ff */
[----:B------:R1:W-:Y:S02]  /*1020*/  STS [UR8+0x8], R3 ;  /* 0x00000803ff007988 */ /* 0x0003e40008000808 */
.L_x_44:
[----:B------:R-:W-:Y:S05]  /*1030*/  BSYNC B4 ;  /* 0x0000000000047941 */ /* 0x000fea0003800000 */
.L_x_35:
[----:B-12---:R-:W1:Y:S02]  /*1040*/  @!P2 LDS R3, [UR8+0x8] ;  /* 0x00000808ff03a984 */ /* 0x006e640008000800 */
[----:B-1----:R-:W-:-:S05]  /*1050*/  @!P2 LOP3.LUT R3, R3, 0x8000, RZ, 0xb8, !PT ;  /* 0x000080000303a812 */ /* 0x002fca00078eb8ff */
[----:B------:R1:W-:Y:S02]  /*1060*/  @!P2 STS [UR8+0x8], R3 ;  /* 0x00000803ff00a988 */ /* 0x0003e40008000808 */
.L_x_45:
[----:B------:R-:W-:Y:S05]  /*1070*/  BSYNC B3 ;  /* 0x0000000000037941 */ /* 0x000fea0003800000 */
.L_x_34:
[----:B------:R-:W-:Y:S05]  /*1080*/  WARPSYNC.ALL ;  /* 0x0000000000007948 */ /* 0x000fea0003800000 */
[----:B------:R-:W-:Y:S01]  /*1090*/  UIADD3 UR4, UR4, 0x100, URZ ;  /* 0x0000010004047890 */ /* 0x000fe2000fffe03f */
[----:B------:R-:W-:Y:S02]  /*10a0*/  ISETP.GE.AND P1, PT, R10, 0x1, PT ;  /* 0x000000010a00780c */ /* 0x000fe40003f26270 */
[----:B------:R-:W-:Y:S02]  /*10b0*/  CS2R R56, SRZ ;  /* 0x0000000000387805 */ /* 0x000fe4000001ff00 */
[----:B------:R-:W-:Y:S01]  /*10c0*/  CS2R R58, SRZ ;  /* 0x00000000003a7805 */ /* 0x000fe2000001ff00 */
[----:B------:R-:W-:Y:S01]  /*10d0*/  UIADD3 UR20, UP0, UR4, UR20, URZ ;  /* 0x0000001404147290 */ /* 0x000fe2000ff1e03f */
[----:B------:R-:W-:-:S02]  /*10e0*/  CS2R R60, SRZ ;  /* 0x00000000003c7805 */ /* 0x000fc4000001ff00 */
[----:B------:R-:W-:Y:S02]  /*10f0*/  CS2R R62, SRZ ;  /* 0x00000000003e7805 */ /* 0x000fe4000001ff00 */
[----:B------:R-:W-:Y:S01]  /*1100*/  CS2R R64, SRZ ;  /* 0x0000000000407805 */ /* 0x000fe2000001ff00 */
[----:B------:R-:W-:Y:S01]  /*1110*/  ULEA.HI.X.SX32 UR38, UR4, UR21, 0x1, UP0 ;  /* 0x0000001504267291 */ /* 0x000fe200080f0e3f */
[----:B------:R-:W-:Y:S02]  /*1120*/  CS2R R66, SRZ ;  /* 0x0000000000427805 */ /* 0x000fe4000001ff00 */
[----:B------:R-:W-:Y:S02]  /*1130*/  CS2R R68, SRZ ;  /* 0x0000000000447805 */ /* 0x000fe4000001ff00 */
[----:B------:R-:W-:Y:S02]  /*1140*/  CS2R R70, SRZ ;  /* 0x0000000000467805 */ /* 0x000fe4000001ff00 */
[----:B------:R-:W-:-:S02]  /*1150*/  CS2R R72, SRZ ;  /* 0x0000000000487805 */ /* 0x000fc4000001ff00 */
[----:B------:R-:W-:Y:S02]  /*1160*/  CS2R R74, SRZ ;  /* 0x00000000004a7805 */ /* 0x000fe4000001ff00 */
[----:B------:R-:W-:Y:S02]  /*1170*/  CS2R R76, SRZ ;  /* 0x00000000004c7805 */ /* 0x000fe4000001ff00 */
[----:B------:R-:W-:Y:S02]  /*1180*/  CS2R R78, SRZ ;  /* 0x00000000004e7805 */ /* 0x000fe4000001ff00 */
[----:B------:R-:W-:Y:S02]  /*1190*/  CS2R R80, SRZ ;  /* 0x0000000000507805 */ /* 0x000fe4000001ff00 */
[----:B------:R-:W-:Y:S02]  /*11a0*/  CS2R R82, SRZ ;  /* 0x0000000000527805 */ /* 0x000fe4000001ff00 */
[----:B------:R-:W-:-:S02]  /*11b0*/  CS2R R84, SRZ ;  /* 0x0000000000547805 */ /* 0x000fc4000001ff00 */
[----:B------:R-:W-:Y:S02]  /*11c0*/  CS2R R86, SRZ ;  /* 0x0000000000567805 */ /* 0x000fe4000001ff00 */
[----:B------:R-:W-:Y:S02]  /*11d0*/  CS2R R24, SRZ ;  /* 0x0000000000187805 */ /* 0x000fe4000001ff00 */
[----:B------:R-:W-:Y:S01]  /*11e0*/  CS2R R26, SRZ ;  /* 0x00000000001a7805 */ /* 0x000fe2000001ff00 */
[----:B------:R-:W-:Y:S01]  /*11f0*/  IMAD.MOV.U32 R28, RZ, RZ, RZ ;  /* 0x000000ffff1c7224 */ /* 0x000fe200078e00ff */
[----:B------:R-:W-:Y:S06]  /*1200*/  @P0 BRA `(.L_x_46) ;  /* 0x00000000002c0947 */ /* 0x000fec0003800000 */
[----:B-12---:R-:W5:Y:S01]  /*1210*/  S2R R3, SR_LANEID ;  /* 0x0000000000037919 */ /* 0x006f620000000000 */
[----:B------:R-:W-:Y:S05]  /*1220*/  WARPSYNC.ALL ;  /* 0x0000000000007948 */ /* 0x000fea0003800000 */
[----:B-----5:R-:W-:-:S05]  /*1230*/  IMAD.SHL.U32 R4, R3, 0x4, RZ ;  /* 0x0000000403047824 */ /* 0x020fca00078e00ff */
[----:B------:R-:W1:Y:S01]  /*1240*/  LDS R3, [R4+UR8] ;  /* 0x0000000804037984 */ /* 0x000e620008000800 */
[----:B---34-:R-:W-:Y:S01]  /*1250*/  IADD3 R6, P3, R4, UR20, RZ ;  /* 0x0000001404067c10 */ /* 0x018fe2000ff7e0ff */
[----:B------:R-:W-:-:S04]  /*1260*/  UMOV UR21, UR38 ;  /* 0x0000002600157c82 */ /* 0x000fc80008000000 */
[----:B------:R-:W-:-:S05]  /*1270*/  IMAD.X R7, RZ, RZ, UR38, P3 ;  /* 0x00000026ff077e24 */ /* 0x000fca00098e06ff */
[----:B-1----:R1:W2:Y:S01]  /*1280*/  ATOMG.E.EXCH.STRONG.GPU PT, RZ, [R6], R3 ;  /* 0x0000000306ff73a8 */ /* 0x0022a200041ee100 */
[----:B------:R-:W-:-:S04]  /*1290*/  DEPBAR {5,4,3,2,1,0} ;  /* 0x0000003f0000791a */ /* 0x000fc80000000000 */
[----:B------:R1:W-:Y:S01]  /*12a0*/  UTMACCTL.IV [UR20] ;  /* 0x00000000140079b9 */ /* 0x0003e20008000000 */
[----:B------:R-:W-:Y:S01]  /*12b0*/  NOP ;  /* 0x0000000000007918 */ /* 0x000fe20000000000 */
.L_x_46:
[----:B------:R-:W-:Y:S05]  /*12c0*/  @P0 BRA `(.L_x_47) ;  /* 0x00000000000c0947 */ /* 0x000fea0003800000 */
[----:B------:R0:W-:Y:S01]  /*12d0*/  UTMACMDFLUSH ;  /* 0x00000000000079b7 */ /* 0x0001e20000000000 */
[----:B------:R-:W-:Y:S05]  /*12e0*/  @P0 BRA `(.L_x_47) ;  /* 0x0000000000040947 */ /* 0x000fea0003800000 */
[----:B------:R-:W-:-:S04]  /*12f0*/  DEPBAR.LE SB0, 0x0 ;  /* 0x000080000000791a */ /* 0x000fc80000000000 */
.L_x_47:
[----:B------:R-:W-:Y:S05]  /*1300*/  WARPSYNC.ALL ;  /* 0x0000000000007948 */ /* 0x000fea0003800000 */
[----:B--2---:R-:W-:Y:S01]  /*1310*/  BAR.SYNC.DEFER_BLOCKING 0x0 ;  /* 0x0000000000007b1d */ /* 0x004fe20000010000 */
[----:B------:R-:W-:Y:S01]  /*1320*/  USHF.L.U32 UR11, UR37, 0x7, URZ ;  /* 0x00000007250b7899 */ /* 0x000fe2000800063f */
[----:B------:R-:W-:Y:S01]  /*1330*/  IMAD.MOV.U32 R29, RZ, RZ, RZ ;  /* 0x000000ffff1d7224 */ /* 0x000fe200078e00ff */
[----:B------:R-:W-:Y:S01]  /*1340*/  USHF.L.U32 UR27, UR36, 0x6, URZ ;  /* 0x00000006241b7899 */ /* 0x000fe2000800063f */
[----:B------:R-:W-:Y:S02]  /*1350*/  CS2R R30, SRZ ;  /* 0x00000000001e7805 */ /* 0x000fe4000001ff00 */
[----:B------:R-:W-:Y:S01]  /*1360*/  CS2R R32, SRZ ;  /* 0x0000000000207805 */ /* 0x000fe2000001ff00 */
[----:B------:R-:W-:Y:S01]  /*1370*/  VOTEU.ALL UP0, P2 ;  /* 0x00000000003f7886 */ /* 0x000fe20001000000 */
[----:B------:R-:W-:Y:S01]  /*1380*/  UMOV UR4, 0x1 ;  /* 0x0000000100047882 */ /* 0x000fe20000000000 */
[----:B------:R-:W-:-:S02]  /*1390*/  CS2R R34, SRZ ;  /* 0x0000000000227805 */ /* 0x000fc4000001ff00 */
[----:B------:R-:W-:Y:S02]  /*13a0*/  CS2R R36, SRZ ;  /* 0x0000000000247805 */ /* 0x000fe4000001ff00 */
[----:B------:R-:W-:Y:S01]  /*13b0*/  CS2R R38, SRZ ;  /* 0x0000000000267805 */ /* 0x000fe2000001ff00 */
[----:B------:R-:W-:-:S04]  /*13c0*/  @!UP0 UIADD3 UR4, -UR4, 0x100000, URZ ;  /* 0x0010000004048890 */ /* 0x000fc8000fffe13f */
[----:B------:R-:W-:Y:S02]  /*13d0*/  @!UP0 USHF.L.U32 UR5, UR4, 0xb, URZ ;  /* 0x0000000b04058899 */ /* 0x000fe4000800063f */
[----:B------:R-:W-:Y:S01]  /*13e0*/  @!UP0 USHF.L.U32 UR4, UR4, 0x1, URZ ;  /* 0x0000000104048899 */ /* 0x000fe2000800063f */
[----:B------:R-:W-:Y:S01]  /*13f0*/  CS2R R40, SRZ ;  /* 0x0000000000287805 */ /* 0x000fe2000001ff00 */
[----:B------:R-:W-:Y:S01]  /*1400*/  VOTEU.ALL UP0, P2 ;  /* 0x00000000003f7886 */ /* 0x000fe20001000000 */
[----:B------:R-:W-:Y:S02]  /*1410*/  CS2R R42, SRZ ;  /* 0x00000000002a7805 */ /* 0x000fe4000001ff00 */
[----:B------:R-:W-:Y:S02]  /*1420*/  CS2R R44, SRZ ;  /* 0x00000000002c7805 */ /* 0x000fe4000001ff00 */
[----:B------:R-:W-:Y:S02]  /*1430*/  CS2R R46, SRZ ;  /* 0x00000000002e7805 */ /* 0x000fe4000001ff00 */
[----:B------:R-:W-:-:S02]  /*1440*/  CS2R R48, SRZ ;  /* 0x0000000000307805 */ /* 0x000fc4000001ff00 */
[----:B------:R-:W-:Y:S02]  /*1450*/  CS2R R50, SRZ ;  /* 0x0000000000327805 */ /* 0x000fe4000001ff00 */
[----:B------:R-:W-:Y:S02]  /*1460*/  CS2R R52, SRZ ;  /* 0x0000000000347805 */ /* 0x000fe4000001ff00 */
[----:B------:R-:W-:Y:S01]  /*1470*/  CS2R R54, SRZ ;  /* 0x0000000000367805 */ /* 0x000fe2000001ff00 */
[----:B------:R-:W2:Y:S02]  /*1480*/  FENCE.VIEW.ASYNC.S ;  /* 0x00000000000073c6 */ /* 0x000ea40000000000 */
[----:B--2---:R2:W1:Y:S01]  /*1490*/  @!UP0 SYNCS.EXCH.64 URZ, [UR8+0x3000], UR4 ;  /* 0x00300004083f85b2 */ /* 0x0044620008000100 */
[----:B------:R-:W-:Y:S05]  /*14a0*/  @!P1 BRA `(.L_x_48) ;  /* 0x0000000400789947 */ /* 0x000fea0003800000 */
[----:B-1----:R-:W-:Y:S01]  /*14b0*/  USHF.R.U32.HI UR21, URZ, 0x4, UR8 ;  /* 0x000000043f157899 */ /* 0x002fe20008011608 */
[----:B------:R-:W-:Y:S01]  /*14c0*/  CS2R R56, SRZ ;  /* 0x0000000000387805 */ /* 0x000fe2000001ff00 */
[----:B--2---:R-:W-:Y:S01]  /*14d0*/  UIADD3 UR4, UR8, 0x2000, URZ ;  /* 0x0000200008047890 */ /* 0x004fe2000fffe03f */
[----:B------:R-:W-:Y:S01]  /*14e0*/  CS2R R58, SRZ ;  /* 0x00000000003a7805 */ /* 0x000fe2000001ff00 */
[----:B------:R-:W-:Y:S01]  /*14f0*/  USGXT.U32 UR21, UR21, 0xe ;  /* 0x0000000e1515789a */ /* 0x000fe20008000000 */
[----:B------:R-:W-:Y:S01]  /*1500*/  CS2R R60, SRZ ;  /* 0x00000000003c7805 */ /* 0x000fe2000001ff00 */
[----:B------:R-:W-:Y:S01]  /*1510*/  USHF.R.U32.HI UR4, URZ, 0x4, UR4 ;  /* 0x000000043f047899 */ /* 0x000fe20008011604 */
[----:B------:R-:W-:Y:S01]  /*1520*/  CS2R R62, SRZ ;  /* 0x00000000003e7805 */ /* 0x000fe2000001ff00 */
[----:B------:R-:W-:Y:S01]  /*1530*/  UIADD3 UR12, UP0, UR21, 0x2, URZ ;  /* 0x00000002150c7890 */ /* 0x000fe2000ff1e03f */
[----:B------:R-:W-:Y:S01]  /*1540*/  CS2R R64, SRZ ;  /* 0x0000000000407805 */ /* 0x000fe2000001ff00 */
[----:B------:R-:W-:Y:S01]  /*1550*/  USGXT.U32 UR4, UR4, 0xe ;  /* 0x0000000e0404789a */ /* 0x000fe20008000000 */
[----:B------:R-:W-:Y:S01]  /*1560*/  CS2R R66, SRZ ;  /* 0x0000000000427805 */ /* 0x000fe2000001ff00 */
[----:B------:R-:W-:Y:S01]  /*1570*/  UMOV UR5, URZ ;  /* 0x0000003f00057c82 */ /* 0x000fe20008000000 */
[----:B------:R-:W-:Y:S01]  /*1580*/  CS2R R68, SRZ ;  /* 0x0000000000447805 */ /* 0x000fe2000001ff00 */
[----:B------:R-:W-:Y:S01]  /*1590*/  UIADD3.X UR13, UR5, -0x7fffffe0, URZ, UP0, !UPT ;  /* 0x80000020050d7890 */ /* 0x000fe200087fe43f */
        /* <DEDUP_REMOVED lines=24> */
[----:B------:R-:W-:Y:S01]  /*1720*/  CS2R R54, SRZ ;  /* 0x0000000000367805 */ /* 0x000fe2000001ff00 */
[----:B------:R-:W-:Y:S01]  /*1730*/  UMOV UR14, 0xfffffffe ;  /* 0xfffffffe000e7882 */ /* 0x000fe20000000000 */
[----:B------:R-:W-:Y:S01]  /*1740*/  UMOV UR15, 0x7fffffdf ;  /* 0x7fffffdf000f7882 */ /* 0x000fe20000000000 */
[----:B------:R-:W-:-:S02]  /*1750*/  UIADD3.64 UR28, UR12, 0xfe, URZ ;  /* 0x000000fe0c1c7897 */ /* 0x000fc4000fffe03f */
[----:B------:R-:W-:Y:S02]  /*1760*/  UIADD3.64 UR14, UR4, -UR14, URZ ;  /* 0x8000000e040e7297 */ /* 0x000fe4000fffe03f */
[----:B------:R-:W-:Y:S01]  /*1770*/  UIADD3.64 UR32, UR12, 0x100, URZ ;  /* 0x000001000c207897 */ /* 0x000fe2000fffe03f */
[----:B------:R-:W-:Y:S01]  /*1780*/  UMOV UR10, URZ ;  /* 0x0000003f000a7c82 */ /* 0x000fe20008000000 */
[----:B------:R-:W-:Y:S01]  /*1790*/  UMOV UR6, UR4 ;  /* 0x0000000400067c82 */ /* 0x000fe20008000000 */
[----:B------:R-:W-:-:S09]  /*17a0*/  UMOV UR7, 0x80000020 ;  /* 0x8000002000077882 */ /* 0x000fd20000000000 */
.L_x_50:
[----:B------:R-:W-:Y:S01]  /*17b0*/  BAR.SYNC.DEFER_BLOCKING 0x0 ;  /* 0x0000000000007b1d */ /* 0x000fe20000010000 */
[----:B------:R-:W-:Y:S01]  /*17c0*/  @!P2 IMAD.MOV.U32 R3, RZ, RZ, 0x3000 ;  /* 0x00003000ff03a424 */ /* 0x000fe200078e00ff */
[----:B------:R-:W-:Y:S02]  /*17d0*/  ELECT P0, URZ, PT ;  /* 0x00000000003f782f */ /* 0x000fe40003800000 */
[----:B------:R-:W-:Y:S02]  /*17e0*/  ELECT P1, URZ, PT ;  /* 0x00000000003f782f */ /* 0x000fe40003820000 */
[C---:B------:R-:W-:Y:S01]  /*17f0*/  ISETP.LT.U32.AND P0, PT, R2.reuse, 0x20, P0 ;  /* 0x000000200200780c */ /* 0x040fe20000701070 */
[----:B------:R-:W-:Y:S01]  /*1800*/  UMOV UR26, UR10 ;  /* 0x0000000a001a7c82 */ /* 0x000fe20008000000 */
[----:B------:R-:W-:-:S11]  /*1810*/  ISETP.LT.U32.AND P1, PT, R2, 0x20, P1 ;  /* 0x000000200200780c */ /* 0x000fd60000f21070 */
[----:B------:R-:W-:Y:S01]  /*1820*/  VOTEU.ANY UP0, P0 ;  /* 0x00000000003f7886 */ /* 0x000fe20000000100 */
[----:B------:R-:W-:Y:S01]  /*1830*/  VOTEU.ANY UP2, P0 ;  /* 0x00000000003f7886 */ /* 0x000fe20000040100 */
[----:B------:R-:W-:Y:S01]  /*1840*/  VOTEU.ANY UP1, P1 ;  /* 0x00000000003f7886 */ /* 0x000fe20000820100 */
[----:B------:R-:W-:Y:S01]  /*1850*/  VOTEU.ANY UP3, P1 ;  /* 0x00000000003f7886 */ /* 0x000fe20000860100 */
[----:B------:R1:W-:Y:S01]  /*1860*/  @!P2 SYNCS.ARRIVE.TRANS64 RZ, [UR8+0x3000], R3 ;  /* 0x00300003ffffa9a7 */ /* 0x0003e20008000008 */
[----:B------:R2:W-:Y:S06]  /*1870*/  MEMBAR.ALL.CTA ;  /* 0x0000000000007992 */ /* 0x0005ec0000008000 */
[----:B--2---:R-:W2:Y:S01]  /*1880*/  FENCE.VIEW.ASYNC.S ;  /* 0x00000000000073c6 */ /* 0x004ea20000000000 */
[----:B------:R-:W-:Y:S01]  /*1890*/  @UP0 UIADD3 UR9, UR8, 0x3000, URZ ;  /* 0x0000300008090890 */ /* 0x000fe2000fffe03f */
[----:B------:R-:W-:Y:S01]  /*18a0*/  @UP0 UMOV UR4, UR16 ;  /* 0x0000001000040c82 */ /* 0x000fe20008000000 */
[----:B------:R-:W-:Y:S01]  /*18b0*/  @UP0 UMOV UR5, UR17 ;  /* 0x0000001100050c82 */ /* 0x000fe20008000000 */
[----:B------:R-:W-:-:S02]  /*18c0*/  @UP1 UIADD3 UR24, UR8, 0x2000, URZ ;  /* 0x0000200008181890 */ /* 0x000fc4000fffe03f */
[----:B------:R-:W-:Y:S01]  /*18d0*/  @UP1 UIADD3 UR25, UR8, 0x3000, URZ ;  /* 0x0000300008191890 */ /* 0x000fe2000fffe03f */
[----:B-1----:R-:W-:Y:S01]  /*18e0*/  SHF.L.U32 R3, R5, 0x1f, RZ ;  /* 0x0000001f05037819 */ /* 0x002fe200000006ff */
[----:B------:R-:W-:Y:S01]  /*18f0*/  @UP1 UMOV UR22, UR18 ;  /* 0x0000001200161c82 */ /* 0x000fe20008000000 */
[----:B------:R-:W-:Y:S01]  /*1900*/  @UP1 UMOV UR23, UR19 ;  /* 0x0000001300171c82 */ /* 0x000fe20008000000 */
[----:B--2---:R-:W-:Y:S06]  /*1910*/  BAR.SYNC.DEFER_BLOCKING 0x0 ;  /* 0x0000000000007b1d */ /* 0x004fec0000010000 */
[----:B------:R1:W-:Y:S02]  /*1920*/  @UP2 UTMALDG.2D [UR8], [UR4] ;  /* 0x00000008040025b4 */ /* 0x0003e40008008000 */
[----:B------:R-:W-:Y:S06]  /*1930*/  BAR.SYNC.DEFER_BLOCKING 0x0 ;  /* 0x0000000000007b1d */ /* 0x000fec0000010000 */
[----:B------:R1:W-:Y:S02]  /*1940*/  @UP3 UTMALDG.2D [UR24], [UR22] ;  /* 0x00000018160035b4 */ /* 0x0003e40008008000 */
[----:B------:R-:W-:Y:S06]  /*1950*/  BAR.SYNC.DEFER_BLOCKING 0x0 ;  /* 0x0000000000007b1d */ /* 0x000fec0000010000 */
[----:B------:R-:W2:Y:S02]  /*1960*/  SYNCS.PHASECHK.TRANS64.TRYWAIT P0, [UR8+0x3000], R3 ;  /* 0x00300003ff0075a7 */ /* 0x000ea40008000148 */
[----:B-12---:R-:W-:Y:S05]  /*1970*/  @!P0 BRA `(.L_x_49) ;  /* 0x0000000400b48947 */ /* 0x006fea0003800000 */
.L_x_51:
[----:B------:R-:W-:Y:S02]  /*1980*/  WARPGROUP.DEPBAR.LE gsb0, 0x0 ;  /* 0x00008000000079c5 */ /* 0x000fe40000010000 */
[----:B------:R-:W-:Y:S01]  /*1990*/  WARPGROUP.ARRIVE ;  /* 0x00000000000079c5 */ /* 0x000fe20000000000 */
[----:B------:R-:W-:Y:S01]  /*19a0*/  UMOV UR4, UR21 ;  /* 0x0000001500047c82 */ /* 0x000fe20008000000 */
[----:B------:R-:W-:Y:S01]  /*19b0*/  UMOV UR5, 0x80000020 ;  /* 0x8000002000057882 */ /* 0x000fe20000000000 */
[----:B------:R-:W-:Y:S01]  /*19c0*/  UMOV UR30, UR6 ;  /* 0x00000006001e7c82 */ /* 0x000fe20008000000 */
[----:B------:R-:W-:Y:S01]  /*19d0*/  UMOV UR31, UR7 ;  /* 0x00000007001f7c82 */ /* 0x000fe20008000000 */
[----:B------:R-:W1:Y:S01]  /*19e0*/  LDC R3, c[0x0][0x230] ;  /* 0x00008c00ff037b82 */ /* 0x000e620000000800 */
[----:B------:R-:W-:Y:S01]  /*19f0*/  QGMMA.64x64x32.F32.E4M3.E4M3 R56, gdesc[UR4], R56 ;  /* 0x00e00000043879f3 */ /* 0x000fe20008700838 */
[----:B------:R-:W-:Y:S01]  /*1a00*/  UIADD3 UR10, UR10, 0x40, URZ ;  /* 0x000000400a0a7890 */ /* 0x000fe2000fffe03f */
[----:B------:R-:W-:Y:S01]  /*1a10*/  LOP3.LUT R5, R5, 0x1, RZ, 0x3c, !PT ;  /* 0x0000000105057812 */ /* 0x000fe200078e3cff */
[----:B------:R-:W-:Y:S01]  /*1a20*/  UMOV UR34, UR14 ;  /* 0x0000000e00227c82 */ /* 0x000fe20008000000 */
[----:B------:R-:W-:-:S03]  /*1a30*/  UMOV UR35, UR15 ;  /* 0x0000000f00237c82 */ /* 0x000fc60008000000 */
[----:B-1----:R-:W-:Y:S01]  /*1a40*/  ISETP.LE.AND P0, PT, R3, UR10, PT ;  /* 0x0000000a03007c0c */ /* 0x002fe2000bf03270 */
[----:B------:R-:W-:Y:S04]  /*1a50*/  QGMMA.64x64x32.F32.E4M3.E4M3 R56, gdesc[UR12], R56 ;  /* 0x00e000000c3879f3 */ /* 0x000fe80008700838 */
[----:B------:R-:W-:Y:S04]  /*1a60*/  QGMMA.64x64x32.F32.E4M3.E4M3 R24, gdesc[UR28], R24 ;  /* 0x00e000001c1879f3 */ /* 0x000fe80008700818 */
[----:B------:R-:W-:Y:S04]  /*1a70*/  QGMMA.64x64x32.F32.E4M3.E4M3 R24, gdesc[UR32], R24, gsb0 ;  /* 0x00e00000201879f3 */ /* 0x000fe80008000818 */
[----:B------:R-:W-:Y:S05]  /*1a80*/  @!P0 BRA `(.L_x_50) ;  /* 0xfffffffc00488947 */ /* 0x000fea000383ffff */
.L_x_48:
[----:B------:R-:W-:Y:S02]  /*1a90*/  WARPGROUP.DEPBAR.LE gsb0, 0x0 ;  /* 0x00008000000079c5 */ /* 0x000fe40000010000 */
[----:B-1----:R-:W-:Y:S01]  /*1aa0*/  BAR.SYNC.DEFER_BLOCKING 0x0 ;  /* 0x0000000000007b1d */ /* 0x002fe20000010000 */
[C---:B------:R-:W-:Y:S01]  /*1ab0*/  IMAD.SHL.U32 R3, R0.reuse, 0x20, RZ ;  /* 0x0000002000037824 */ /* 0x040fe200078e00ff */
[----:B------:R-:W-:Y:S01]  /*1ac0*/  F2FP.SATFINITE.E4M3.F32.PACK_AB_MERGE_C R56, R57, R56, RZ ;  /* 0x000000383938723e */ /* 0x000fe200048070ff */
[C---:B-----5:R-:W-:Y:S01]  /*1ad0*/  IMAD.SHL.U32 R4, R0.reuse, 0x10, RZ ;  /* 0x0000001000047824 */ /* 0x060fe200078e00ff */
[----:B------:R-:W-:Y:S01]  /*1ae0*/  F2FP.SATFINITE.E4M3.F32.PACK_AB_MERGE_C R58, R59, R58, RZ ;  /* 0x0000003a3b3a723e */ /* 0x000fe200048070ff */
[----:B------:R-:W-:Y:S01]  /*1af0*/  IMAD.SHL.U32 R0, R0, 0x2, RZ ;  /* 0x0000000200007824 */ /* 0x000fe200078e00ff */
[----:B------:R-:W-:Y:S02]  /*1b00*/  LOP3.LUT R3, R3, 0xc00, RZ, 0xc0, !PT ;  /* 0x00000c0003037812 */ /* 0x000fe400078ec0ff */
[----:B------:R-:W-:-:S02]  /*1b10*/  ELECT P0, URZ, PT ;  /* 0x00000000003f782f */ /* 0x000fc40003800000 */
[----:B------:R-:W-:Y:S01]  /*1b20*/  F2FP.SATFINITE.E4M3.F32.PACK_AB_MERGE_C R60, R61, R60, RZ ;  /* 0x0000003c3d3c723e */ /* 0x000fe200048070ff */
[----:B------:R-:W-:Y:S01]  /*1b30*/  UMOV UR9, UR27 ;  /* 0x0000001b00097c82 */ /* 0x000fe20008000000 */
[----:B------:R-:W-:Y:S01]  /*1b40*/  LOP3.LUT R3, R3, 0x1c0, R4, 0xf8, !PT ;  /* 0x000001c003037812 */ /* 0x000fe200078ef804 */
[----:B------:R-:W-:Y:S01]  /*1b50*/  UMOV UR10, UR11 ;  /* 0x0000000b000a7c82 */ /* 0x000fe20008000000 */
[----:B------:R-:W-:Y:S02]  /*1b60*/  F2FP.SATFINITE.E4M3.F32.PACK_AB_MERGE_C R62, R63, R62, RZ ;  /* 0x0000003e3f3e723e */ /* 0x000fe400048070ff */
[----:B------:R-:W-:Y:S02]  /*1b70*/  F2FP.SATFINITE.E4M3.F32.PACK_AB_MERGE_C R24, R25, R24, RZ ;  /* 0x000000181918723e */ /* 0x000fe400048070ff */
[----:B------:R-:W-:Y:S02]  /*1b80*/  F2FP.SATFINITE.E4M3.F32.PACK_AB_MERGE_C R26, R27, R26, RZ ;  /* 0x0000001a1b1a723e */ /* 0x000fe400048070ff */
[----:B------:R-:W-:-:S02]  /*1b90*/  F2FP.SATFINITE.E4M3.F32.PACK_AB_MERGE_C R28, R29, R28, RZ ;  /* 0x0000001c1d1c723e */ /* 0x000fc400048070ff */
[----:B------:R-:W-:Y:S02]  /*1ba0*/  F2FP.SATFINITE.E4M3.F32.PACK_AB_MERGE_C R30, R31, R30, RZ ;  /* 0x0000001e1f1e723e */ /* 0x000fe400048070ff */
[----:B------:R-:W-:Y:S02]  /*1bb0*/  LOP3.LUT R3, R3, 0x36, R0, 0xf8, !PT ;  /* 0x0000003603037812 */ /* 0x000fe400078ef800 */
[----:B------:R-:W-:Y:S01]  /*1bc0*/  F2FP.SATFINITE.E4M3.F32.PACK_AB_MERGE_C R64, R65, R64, RZ ;  /* 0x000000404140723e */ /* 0x000fe200048070ff */
[----:B------:R-:W1:Y:S01]  /*1bd0*/  @!P2 SYNCS.CCTL.IV [UR8+0x3000] ;  /* 0x00300000ff00a9b1 */ /* 0x000e620008000008 */
[----:B------:R-:W-:Y:S01]  /*1be0*/  F2FP.SATFINITE.E4M3.F32.PACK_AB_MERGE_C R66, R67, R66, RZ ;  /* 0x000000424342723e */ /* 0x000fe200048070ff */
[----:B-1----:R-:W-:Y:S01]  /*1bf0*/  STS.U16 [R3+UR8], R56 ;  /* 0x0000003803007988 */ /* 0x002fe20008000408 */
[----:B------:R-:W-:Y:S02]  /*1c00*/  F2FP.SATFINITE.E4M3.F32.PACK_AB_MERGE_C R68, R69, R68, RZ ;  /* 0x000000444544723e */ /* 0x000fe400048070ff */
[----:B------:R-:W-:Y:S01]  /*1c10*/  F2FP.SATFINITE.E4M3.F32.PACK_AB_MERGE_C R70, R71, R70, RZ ;  /* 0x000000464746723e */ /* 0x000fe200048070ff */
[----:B------:R-:W-:Y:S01]  /*1c20*/  STS.U16 [R3+UR8+0x200], R58 ;  /* 0x0002003a03007988 */ /* 0x000fe20008000408 */
[----:B------:R-:W-:-:S02]  /*1c30*/  F2FP.SATFINITE.E4M3.F32.PACK_AB_MERGE_C R32, R33, R32, RZ ;  /* 0x000000202120723e */ /* 0x000fc400048070ff */
[----:B------:R-:W-:Y:S01]  /*1c40*/  F2FP.SATFINITE.E4M3.F32.PACK_AB_MERGE_C R34, R35, R34, RZ ;  /* 0x000000222322723e */ /* 0x000fe200048070ff */
[----:B------:R-:W-:Y:S01]  /*1c50*/  STS.U16 [R3+UR8+0x8], R60 ;  /* 0x0000083c03007988 */ /* 0x000fe20008000408 */
[----:B------:R-:W-:Y:S02]  /*1c60*/  F2FP.SATFINITE.E4M3.F32.PACK_AB_MERGE_C R36, R37, R36, RZ ;  /* 0x000000242524723e */ /* 0x000fe400048070ff */
[----:B------:R-:W-:Y:S01]  /*1c70*/  F2FP.SATFINITE.E4M3.F32.PACK_AB_MERGE_C R38, R39, R38, RZ ;  /* 0x000000262726723e */ /* 0x000fe200048070ff */
[----:B------:R-:W-:Y:S01]  /*1c80*/  STS.U16 [R3+UR8+0x208], R62 ;  /* 0x0002083e03007988 */ /* 0x000fe20008000408 */
[----:B------:R-:W-:Y:S02]  /*1c90*/  LOP3.LUT R5, R3, 0x10, RZ, 0x3c, !PT ;  /* 0x0000001003057812 */ /* 0x000fe400078e3cff */
        /* <DEDUP_REMOVED lines=8> */
[----:B------:R-:W-:Y:S02]  /*1d20*/  F2FP.SATFINITE.E4M3.F32.PACK_AB_MERGE_C R42, R43, R42, RZ ;  /* 0x0000002a2b2a723e */ /* 0x000fe400048070ff */
[----:B------:R-:W-:Y:S01]  /*1d30*/  F2FP.SATFINITE.E4M3.F32.PACK_AB_MERGE_C R44, R45, R44, RZ ;  /* 0x0000002c2d2c723e */ /* 0x000fe200048070ff */
[----:B------:R1:W-:Y:S01]  /*1d40*/  STS.U16 [R3+UR8+0x1208], R30 ;  /* 0x0012081e03007988 */ /* 0x0003e20008000408 */
[----:B------:R-:W-:-:S02]  /*1d50*/  F2FP.SATFINITE.E4M3.F32.PACK_AB_MERGE_C R46, R47, R46, RZ ;  /* 0x0000002e2f2e723e */ /* 0x000fc400048070ff */
[----:B---3--:R-:W-:Y:S01]  /*1d60*/  LOP3.LUT R7, R3, 0x20, RZ, 0x3c, !PT ;  /* 0x0000002003077812 */ /* 0x008fe200078e3cff */
[----:B------:R-:W-:Y:S01]  /*1d70*/  STS.U16 [R5+UR8], R64 ;  /* 0x0000004005007988 */ /* 0x000fe20008000408 */
[----:B------:R-:W-:Y:S02]  /*1d80*/  F2FP.SATFINITE.E4M3.F32.PACK_AB_MERGE_C R80, R81, R80, RZ ;  /* 0x000000505150723e */ /* 0x000fe400048070ff */
[----:B------:R-:W-:Y:S01]  /*1d90*/  F2FP.SATFINITE.E4M3.F32.PACK_AB_MERGE_C R82, R83, R82, RZ ;  /* 0x000000525352723e */ /* 0x000fe200048070ff */
[----:B------:R-:W-:Y:S01]  /*1da0*/  STS.U16 [R5+UR8+0x200], R66 ;  /* 0x0002004205007988 */ /* 0x000fe20008000408 */
        /* <DEDUP_REMOVED lines=9> */
[----:B-1----:R-:W-:Y:S02]  /*1e40*/  LOP3.LUT R3, R3, 0x30, RZ, 0x3c, !PT ;  /* 0x0000003003037812 */ /* 0x002fe400078e3cff */
[----:B------:R-:W-:Y:S01]  /*1e50*/  ISETP.LT.U32.AND P0, PT, R2, 0x20, P0 ;  /* 0x000000200200780c */ /* 0x000fe20000701070 */
[----:B------:R-:W-:Y:S04]  /*1e60*/  STS.U16 [R5+UR8+0x1200], R34 ;  /* 0x0012002205007988 */ /* 0x000fe80008000408 */
[----:B------:R-:W-:Y:S04]  /*1e70*/  STS.U16 [R5+UR8+0x1008], R36 ;  /* 0x0010082405007988 */ /* 0x000fe80008000408 */
[----:B------:R-:W-:Y:S04]  /*1e80*/  STS.U16 [R5+UR8+0x1208], R38 ;  /* 0x0012082605007988 */ /* 0x000fe80008000408 */
[----:B------:R-:W-:Y:S01]  /*1e90*/  STS.U16 [R7+UR8], R72 ;  /* 0x0000004807007988 */ /* 0x000fe20008000408 */
[----:B------:R-:W-:Y:S01]  /*1ea0*/  VOTEU.ANY UP0, P0 ;  /* 0x00000000003f7886 */ /* 0x000fe20000000100 */
[----:B------:R-:W-:-:S02]  /*1eb0*/  VOTEU.ANY UP1, P0 ;  /* 0x00000000003f7886 */ /* 0x000fc40000020100 */
[----:B------:R-:W-:Y:S02]  /*1ec0*/  STS.U16 [R7+UR8+0x200], R74 ;  /* 0x0002004a07007988 */ /* 0x000fe40008000408 */
[----:B--2---:R-:W-:Y:S01]  /*1ed0*/  @UP0 UMOV UR4, UR20 ;  /* 0x0000001400040c82 */ /* 0x004fe20008000000 */
[----:B------:R-:W-:Y:S01]  /*1ee0*/  @UP0 UMOV UR5, UR38 ;  /* 0x0000002600050c82 */ /* 0x000fe20008000000 */
[----:B------:R-:W-:Y:S04]  /*1ef0*/  STS.U16 [R7+UR8+0x8], R76 ;  /* 0x0000084c07007988 */ /* 0x000fe80008000408 */
[----:B------:R-:W-:Y:S04]  /*1f00*/  STS.U16 [R7+UR8+0x208], R78 ;  /* 0x0002084e07007988 */ /* 0x000fe80008000408 */
[----:B------:R-:W-:Y:S04]  /*1f10*/  STS.U16 [R7+UR8+0x1000], R40 ;  /* 0x0010002807007988 */ /* 0x000fe80008000408 */
[----:B------:R-:W-:Y:S04]  /*1f20*/  STS.U16 [R7+UR8+0x1200], R42 ;  /* 0x0012002a07007988 */ /* 0x000fe80008000408 */
[----:B------:R-:W-:Y:S04]  /*1f30*/  STS.U16 [R7+UR8+0x1008], R44 ;  /* 0x0010082c07007988 */ /* 0x000fe80008000408 */
[----:B------:R-:W-:Y:S04]  /*1f40*/  STS.U16 [R7+UR8+0x1208], R46 ;  /* 0x0012082e07007988 */ /* 0x000fe80008000408 */
[----:B------:R-:W-:Y:S04]  /*1f50*/  STS.U16 [R3+UR8], R80 ;  /* 0x0000005003007988 */ /* 0x000fe80008000408 */
[----:B------:R-:W-:Y:S04]  /*1f60*/  STS.U16 [R3+UR8+0x200], R82 ;  /* 0x0002005203007988 */ /* 0x000fe80008000408 */
[----:B------:R-:W-:Y:S04]  /*1f70*/  STS.U16 [R3+UR8+0x8], R84 ;  /* 0x0000085403007988 */ /* 0x000fe80008000408 */
[----:B------:R-:W-:Y:S04]  /*1f80*/  STS.U16 [R3+UR8+0x208], R86 ;  /* 0x0002085603007988 */ /* 0x000fe80008000408 */
[----:B------:R-:W-:Y:S04]  /*1f90*/  STS.U16 [R3+UR8+0x1000], R48 ;  /* 0x0010003003007988 */ /* 0x000fe80008000408 */
[----:B------:R-:W-:Y:S04]  /*1fa0*/  STS.U16 [R3+UR8+0x1200], R50 ;  /* 0x0012003203007988 */ /* 0x000fe80008000408 */
[----:B------:R-:W-:Y:S04]  /*1fb0*/  STS.U16 [R3+UR8+0x1008], R52 ;  /* 0x0010083403007988 */ /* 0x000fe80008000408 */
[----:B------:R-:W-:Y:S01]  /*1fc0*/  STS.U16 [R3+UR8+0x1208], R54 ;  /* 0x0012083603007988 */ /* 0x000fe20008000408 */
[----:B------:R1:W-:Y:S06]  /*1fd0*/  MEMBAR.ALL.CTA ;  /* 0x0000000000007992 */ /* 0x0003ec0000008000 */
[----:B-1----:R-:W1:Y:S02]  /*1fe0*/  FENCE.VIEW.ASYNC.S ;  /* 0x00000000000073c6 */ /* 0x002e640000000000 */
[----:B-1----:R-:W-:Y:S06]  /*1ff0*/  BAR.SYNC.DEFER_BLOCKING 0x0 ;  /* 0x0000000000007b1d */ /* 0x002fec0000010000 */
[----:B------:R1:W-:Y:S01]  /*2000*/  @UP1 UTMASTG.2D [UR8], [UR4] ;  /* 0x00000008040013b5 */ /* 0x0003e20008008000 */
[----:B------:R0:W-:Y:S01]  /*2010*/  UTMACMDFLUSH ;  /* 0x00000000000079b7 */ /* 0x0001e20000000000 */
[----:B------:R-:W-:-:S04]  /*2020*/  DEPBAR.LE SB0, 0x0 ;  /* 0x000080000000791a */ /* 0x000fc80000000000 */
[----:B------:R-:W-:Y:S06]  /*2030*/  BAR.SYNC.DEFER_BLOCKING 0x0 ;  /* 0x0000000000007b1d */ /* 0x000fec0000010000 */
[----:B-1----:R-:W-:Y:S05]  /*2040*/  EXIT ;  /* 0x000000000000794d */ /* 0x002fea0003800000 */
.L_x_49:
[----:B------:R-:W1:Y:S02]  /*2050*/  SYNCS.PHASECHK.TRANS64.TRYWAIT P0, [UR8+0x3000], R3 ;  /* 0x00300003ff0075a7 */ /* 0x000e640008000148 */
[----:B-1----:R-:W-:Y:S05]  /*2060*/  @!P0 BRA `(.L_x_49) ;  /* 0xfffffffc00f88947 */ /* 0x002fea000383ffff */
[----:B------:R-:W-:Y:S05]  /*2070*/  BRA `(.L_x_51) ;  /* 0xfffffff800407947 */ /* 0x000fea000383ffff */
.L_x_52:
[----:B------:R-:W-:-:S00]  /*2080*/  BRA `(.L_x_52) ;  /* 0xfffffffc00fc7947 */ /* 0x000fc0000383ffff */
[----:B------:R-:W-:-:S00]  /*2090*/  NOP ;  /* 0x0000000000007918 */ /* 0x000fc00000000000 */
        /* <DEDUP_REMOVED lines=14> */
.L_x_53:


//--------------------- .nv.shared.gluon_wgmma    --------------------------
	.section	.nv.shared.gluon_wgmma,"aw",@nobits
	.sectionflags	@""
	.align	16
	.zero		1024


//--------------------- .nv.shared.reserved.0     --------------------------
	.section	.nv.shared.reserved.0,"aw",@nobits
	.weak		__nv_reservedSMEM_offset_0_alias
	.size		__nv_reservedSMEM_offset_0_alias, 0, 0
	.other		__nv_reservedSMEM_offset_0_alias,@"STO_CUDA_RESERVED_SHARED STV_DEFAULT"
__nv_reservedSMEM_offset_0_alias:
	.zero		0


//--------------------- .nv.constant0.gluon_wgmma --------------------------
	.section	.nv.constant0.gluon_wgmma,"a",@progbits
	.sectionflags	@""
	.align	4
.nv.constant0.gluon_wgmma:
	.zero		608


//--------------------- SYMBOLS --------------------------

	.type		.nv.reservedSmem.offset0,@object
	.size		.nv.reservedSmem.offset0,0x4
